	.target	sm_90a

	.elftype	@"ET_EXEC"


//--------------------- .note.nv.tkinfo           --------------------------
	.section	.note.nv.tkinfo,"",@"SHT_NOTE"
	.sectionflags	@"SHF_NOTE_NV_TKINFO"
	.tkinfo
        /*0018*/ 	.word	0x00000002
        /*0030*/ 	.string	""
        /*0030*/ 	.string	"ptxas"
        /*0030*/ 	.string	"Cuda compilation tools, release 13.0, V13.0.88"
        /*0030*/ 	.string	"Build cuda_13.0.r13.0/compiler.36424714_0"
        /*0030*/ 	.string	"-v  -suppress-debug-info  -lineinfo  -arch sm_90a "



//--------------------- .note.nv.cuinfo           --------------------------
	.section	.note.nv.cuinfo,"",@"SHT_NOTE"
	.sectionflags	@"SHF_NOTE_NV_CUINFO"
        /*0018*/ 	.short	0x0002
        /*001a*/ 	.short	0x005a
        /*001c*/ 	.short	0x0082
	.zero		2


//--------------------- .nv.info                  --------------------------
	.section	.nv.info,"",@"SHT_CUDA_INFO"
	.align	4


	//----- nvinfo : EIATTR_REGCOUNT
	.align		4
        /*0000*/ 	.byte	0x04, 0x2f
        /*0002*/ 	.short	(.L_1 - .L_0)
	.align		4
.L_0:
        /*0004*/ 	.word	index@(gluon_mma)
        /*0008*/ 	.word	0x000000ff


	//----- nvinfo : EIATTR_FRAME_SIZE
	.align		4
.L_1:
        /*000c*/ 	.byte	0x04, 0x11
        /*000e*/ 	.short	(.L_3 - .L_2)
	.align		4
.L_2:
        /*0010*/ 	.word	index@(gluon_mma)
        /*0014*/ 	.word	0x00000940


	//----- nvinfo : EIATTR_MIN_STACK_SIZE
	.align		4
.L_3:
        /*0018*/ 	.byte	0x04, 0x12
        /*001a*/ 	.short	(.L_5 - .L_4)
	.align		4
.L_4:
        /*001c*/ 	.word	index@(gluon_mma)
        /*0020*/ 	.word	0x00000940
.L_5:


//--------------------- .nv.compat                --------------------------
	.section	.nv.compat,"",@"SHT_CUDA_COMPAT_INFO"
	.align	4
        /*0000*/ 	.byte	0x02, 0x09, 0x01, 0x00, 0x02, 0x02, 0x04, 0x00, 0x02, 0x05, 0x05, 0x00, 0x03, 0x07, 0x01, 0x01
        /*0010*/ 	.byte	0x02, 0x03, 0x00, 0x00, 0x02, 0x06, 0x01, 0x00, 0x04, 0x0b, 0x08, 0x00, 0x00, 0x00, 0x00, 0x00
        /*0020*/ 	.byte	0x00, 0x00, 0x00, 0x00


//--------------------- .nv.info.gluon_mma        --------------------------
	.section	.nv.info.gluon_mma,"",@"SHT_CUDA_INFO"
	.sectionflags	@""
	.align	4


	//----- nvinfo : EIATTR_CUDA_API_VERSION
	.align		4
        /*0000*/ 	.byte	0x04, 0x37
        /*0002*/ 	.short	(.L_7 - .L_6)
.L_6:
        /*0004*/ 	.word	0x00000082


	//----- nvinfo : EIATTR_KPARAM_INFO
	.align		4
.L_7:
        /*0008*/ 	.byte	0x04, 0x17
        /*000a*/ 	.short	(.L_9 - .L_8)
.L_8:
        /*000c*/ 	.word	0x00000000
        /*0010*/ 	.short	0x0004
        /*0012*/ 	.short	0x0020
        /*0014*/ 	.byte	0x00, 0xf4, 0x21, 0x00


	//----- nvinfo : EIATTR_KPARAM_INFO
	.align		4
.L_9:
        /*0018*/ 	.byte	0x04, 0x17
        /*001a*/ 	.short	(.L_11 - .L_10)
.L_10:
        /*001c*/ 	.word	0x00000000
        /*0020*/ 	.short	0x0003
        /*0022*/ 	.short	0x0018
        /*0024*/ 	.byte	0x00, 0xf4, 0x21, 0x00


	//----- nvinfo : EIATTR_KPARAM_INFO
	.align		4
.L_11:
        /*0028*/ 	.byte	0x04, 0x17
        /*002a*/ 	.short	(.L_13 - .L_12)
.L_12:
        /*002c*/ 	.word	0x00000000
        /*0030*/ 	.short	0x0002
        /*0032*/ 	.short	0x0010
        /*0034*/ 	.byte	0x00, 0xf4, 0x21, 0x00


	//----- nvinfo : EIATTR_KPARAM_INFO
	.align		4
.L_13:
        /*0038*/ 	.byte	0x04, 0x17
        /*003a*/ 	.short	(.L_15 - .L_14)
.L_14:
        /*003c*/ 	.word	0x00000000
        /*0040*/ 	.short	0x0001
        /*0042*/ 	.short	0x0008
        /*0044*/ 	.byte	0x00, 0xf4, 0x21, 0x00


	//----- nvinfo : EIATTR_KPARAM_INFO
	.align		4
.L_15:
        /*0048*/ 	.byte	0x04, 0x17
        /*004a*/ 	.short	(.L_17 - .L_16)
.L_16:
        /*004c*/ 	.word	0x00000000
        /*0050*/ 	.short	0x0000
        /*0052*/ 	.short	0x0000
        /*0054*/ 	.byte	0x00, 0xf4, 0x21, 0x00


	//----- nvinfo : EIATTR_SPARSE_MMA_MASK
	.align		4
.L_17:
        /*0058*/ 	.byte	0x03, 0x50
        /*005a*/ 	.short	0x0000


	//----- nvinfo : EIATTR_MAXREG_COUNT
	.align		4
        /*005c*/ 	.byte	0x03, 0x1b
        /*005e*/ 	.short	0x00ff


	//----- nvinfo : EIATTR_NUM_BARRIERS
	.align		4
        /*0060*/ 	.byte	0x02, 0x4c
        /*0062*/ 	.byte	0x01
	.zero		1


	//----- nvinfo : EIATTR_ANNOTATIONS
	.align		4
        /*0064*/ 	.byte	0x04, 0x55
        /*0066*/ 	.short	(.L_19 - .L_18)


	//   ....[0]....
.L_18:
        /*0068*/ 	.word	0x00000001
        /*006c*/ 	.byte	0x10, 0x04, 0x00, 0x00, 0x01, 0x00, 0x00, 0x00, 0x60, 0x04, 0x00, 0x00, 0x01, 0x00, 0x00, 0x00
        /* <DEDUP_REMOVED lines=536> */
        /*21fc*/ 	.byte	0x60, 0xec, 0x00, 0x00


	//----- nvinfo : EIATTR_MERCURY_ISA_VERSION
	.align		4
.L_19:
        /*2200*/ 	.byte	0x03, 0x5f
        /*2202*/ 	.short	0x0101


	//----- nvinfo : EIATTR_EXIT_INSTR_OFFSETS
	.align		4
        /*2204*/ 	.byte	0x04, 0x1c
        /*2206*/ 	.short	(.L_21 - .L_20)


	//   ....[0]....
.L_20:
        /*2208*/ 	.word	0x0000eeb0


	//----- nvinfo : EIATTR_REQNTID
	.align		4
.L_21:
        /*220c*/ 	.byte	0x04, 0x10
        /*220e*/ 	.short	(.L_23 - .L_22)
.L_22:
        /*2210*/ 	.word	0x00000080
        /*2214*/ 	.word	0x00000001
        /*2218*/ 	.word	0x00000001


	//----- nvinfo : EIATTR_CBANK_PARAM_SIZE
	.align		4
.L_23:
        /*221c*/ 	.byte	0x03, 0x19
        /*221e*/ 	.short	0x0028


	//----- nvinfo : EIATTR_PARAM_CBANK
	.align		4
        /*2220*/ 	.byte	0x04, 0x0a
        /*2222*/ 	.short	(.L_25 - .L_24)
	.align		4
.L_24:
        /*2224*/ 	.word	index@(.nv.constant0.gluon_mma)
        /*2228*/ 	.short	0x0210
        /*222a*/ 	.short	0x0028


	//----- nvinfo : EIATTR_SW_WAR
	.align		4
.L_25:
        /*222c*/ 	.byte	0x04, 0x36
        /*222e*/ 	.short	(.L_27 - .L_26)
.L_26:
        /*2230*/ 	.word	0x00000008
.L_27:


//--------------------- .nv.callgraph             --------------------------
	.section	.nv.callgraph,"",@"SHT_CUDA_CALLGRAPH"
	.align	4
	.sectionentsize	8
	.align		4
        /*0000*/ 	.word	0x00000000
	.align		4
        /*0004*/ 	.word	0xffffffff
	.align		4
        /*0008*/ 	.word	0x00000000
	.align		4
        /*000c*/ 	.word	0xfffffffe
	.align		4
        /*0010*/ 	.word	0x00000000
	.align		4
        /*0014*/ 	.word	0xfffffffd
	.align		4
        /*0018*/ 	.word	0x00000000
	.align		4
        /*001c*/ 	.word	0xfffffffc


//--------------------- .text.gluon_mma           --------------------------
	.section	.text.gluon_mma,"ax",@progbits
	.align	128
        .global         gluon_mma
        .type           gluon_mma,@function
        .size           gluon_mma,(.L_x_1 - gluon_mma)
        .other          gluon_mma,@"STO_CUDA_ENTRY STV_DEFAULT"
gluon_mma:
.text.gluon_mma:
[----:B------:R-:W0:Y:S01]  /*0000*/  LDC R1, c[0x0][0x28] ;  /* 0x00000a00ff017b82 */ /* 0x000e220000000800 */
[----:B------:R-:W1:Y:S07]  /*0010*/  S2R R204, SR_TID.X ;  /* 0x0000000000cc7919 */ /* 0x000e6e0000002100 */
[----:B------:R-:W2:Y:S01]  /*0020*/  LDC.64 R88, c[0x0][0x210] ;  /* 0x00008400ff587b82 */ /* 0x000ea20000000a00 */
[----:B------:R-:W-:Y:S01]  /*0030*/  ULDC.64 UR10, c[0x0][0x208] ;  /* 0x00008200000a7ab9 */ /* 0x000fe20000000a00 */
[----:B0-----:R-:W-:Y:S01]  /*0040*/  VIADD R1, R1, 0xfffff6c0 ;  /* 0xfffff6c001017836 */ /* 0x001fe20000000000 */
[----:B-1----:R-:W-:-:S02]  /*0050*/  SHF.R.U32.HI R0, RZ, 0x5, R204 ;  /* 0x00000005ff007819 */ /* 0x002fc400000116cc */
[----:B------:R-:W-:Y:S02]  /*0060*/  LOP3.LUT R226, R204, 0x60, RZ, 0xc0, !PT ;  /* 0x00000060cce27812 */ /* 0x000fe400078ec0ff */
[----:B------:R-:W-:Y:S02]  /*0070*/  SGXT.U32 R0, R0, 0x2 ;  /* 0x000000020000781a */ /* 0x000fe40000000000 */
[CC--:B--2---:R-:W-:Y:S01]  /*0080*/  LEA R4, P0, R226.reuse, R88.reuse, 0x2 ;  /* 0x00000058e2047211 */ /* 0x0c4fe200078010ff */
[----:B------:R-:W-:Y:S01]  /*0090*/  IMAD.SHL.U32 R2, R226, 0x2, RZ ;  /* 0x00000002e2027824 */ /* 0x000fe200078e00ff */
[C---:B------:R-:W-:Y:S02]  /*00a0*/  LOP3.LUT R211, R0.reuse, 0xc, RZ, 0xfc, !PT ;  /* 0x0000000c00d37812 */ /* 0x040fe400078efcff */
[C---:B------:R-:W-:Y:S02]  /*00b0*/  LOP3.LUT R209, R0.reuse, 0x4, RZ, 0xfc, !PT ;  /* 0x0000000400d17812 */ /* 0x040fe400078efcff */
[C---:B------:R-:W-:Y:S01]  /*00c0*/  LOP3.LUT R215, R0.reuse, 0x1c, RZ, 0xfc, !PT ;  /* 0x0000001c00d77812 */ /* 0x040fe200078efcff */
[----:B------:R-:W-:Y:S01]  /*00d0*/  IMAD.SHL.U32 R28, R211, 0x40, RZ ;  /* 0x00000040d31c7824 */ /* 0x000fe200078e00ff */
[C---:B------:R-:W-:Y:S01]  /*00e0*/  LOP3.LUT R214, R0.reuse, 0x18, RZ, 0xfc, !PT ;  /* 0x0000001800d67812 */ /* 0x040fe200078efcff */
[----:B------:R-:W-:Y:S01]  /*00f0*/  IMAD.SHL.U32 R6, R209, 0x40, RZ ;  /* 0x00000040d1067824 */ /* 0x000fe200078e00ff */
[----:B------:R-:W-:Y:S01]  /*0100*/  LEA R12, P2, R211, R88, 0x7 ;  /* 0x00000058d30c7211 */ /* 0x000fe200078438ff */
[----:B------:R-:W-:Y:S01]  /*0110*/  IMAD.SHL.U32 R36, R215, 0x40, RZ ;  /* 0x00000040d7247824 */ /* 0x000fe200078e00ff */
[----:B------:R-:W-:-:S02]  /*0120*/  LOP3.LUT R216, R0, 0x20, RZ, 0xfc, !PT ;  /* 0x0000002000d87812 */ /* 0x000fc400078efcff */
[----:B------:R-:W-:Y:S02]  /*0130*/  LOP3.LUT R218, R0, 0x28, RZ, 0xfc, !PT ;  /* 0x0000002800da7812 */ /* 0x000fe400078efcff */
[----:B------:R-:W-:Y:S01]  /*0140*/  LEA.HI.X R5, R2, R89, RZ, 0x1, P0 ;  /* 0x0000005902057211 */ /* 0x000fe200000f0cff */
[----:B------:R-:W-:Y:S01]  /*0150*/  IMAD.SHL.U32 R38, R216, 0x40, RZ ;  /* 0x00000040d8267824 */ /* 0x000fe200078e00ff */
[----:B------:R-:W-:Y:S02]  /*0160*/  LEA R8, P0, R209, R88, 0x7 ;  /* 0x00000058d1087211 */ /* 0x000fe400078038ff */
[C---:B------:R-:W-:Y:S02]  /*0170*/  LOP3.LUT R212, R0.reuse, 0x10, RZ, 0xfc, !PT ;  /* 0x0000001000d47812 */ /* 0x040fe400078efcff */
[C---:B------:R-:W-:Y:S02]  /*0180*/  LOP3.LUT R221, R0.reuse, 0x34, RZ, 0xfc, !PT ;  /* 0x0000003400dd7812 */ /* 0x040fe400078efcff */
[----:B------:R-:W-:Y:S01]  /*0190*/  LOP3.LUT R210, R0, 0x8, RZ, 0xfc, !PT ;  /* 0x0000000800d27812 */ /* 0x000fe200078efcff */
[----:B------:R-:W-:Y:S01]  /*01a0*/  IMAD.SHL.U32 R30, R212, 0x40, RZ ;  /* 0x00000040d41e7824 */ /* 0x000fe200078e00ff */
[----:B------:R-:W-:Y:S01]  /*01b0*/  LOP3.LUT R234, R0, 0x44, RZ, 0xfc, !PT ;  /* 0x0000004400ea7812 */ /* 0x000fe200078efcff */
[----:B------:R-:W-:Y:S01]  /*01c0*/  IMAD.SHL.U32 R48, R221, 0x40, RZ ;  /* 0x00000040dd307824 */ /* 0x000fe200078e00ff */
[----:B------:R-:W-:-:S02]  /*01d0*/  SHF.L.U32 R34, R214, 0x6, RZ ;  /* 0x00000006d6227819 */ /* 0x000fc400000006ff */
[-C--:B------:R-:W-:Y:S01]  /*01e0*/  LEA R20, P5, R214, R88.reuse, 0x7 ;  /* 0x00000058d6147211 */ /* 0x080fe200078a38ff */
[----:B------:R-:W-:Y:S01]  /*01f0*/  IMAD.SHL.U32 R56, R234, 0x40, RZ ;  /* 0x00000040ea387824 */ /* 0x000fe200078e00ff */
[----:B------:R-:W-:Y:S02]  /*0200*/  LEA.HI.X R13, R28, R89, RZ, 0x1, P2 ;  /* 0x000000591c0d7211 */ /* 0x000fe400010f0cff */
[C---:B------:R-:W-:Y:S02]  /*0210*/  SHF.L.U32 R42, R218.reuse, 0x6, RZ ;  /* 0x00000006da2a7819 */ /* 0x040fe400000006ff */
[-C--:B------:R-:W-:Y:S02]  /*0220*/  LEA R22, P6, R215, R88.reuse, 0x7 ;  /* 0x00000058d7167211 */ /* 0x080fe400078c38ff */
[----:B------:R-:W-:Y:S02]  /*0230*/  LEA R28, P2, R218, R88, 0x7 ;  /* 0x00000058da1c7211 */ /* 0x000fe400078438ff */
[----:B------:R-:W-:-:S02]  /*0240*/  LOP3.LUT R223, R0, 0x3c, RZ, 0xfc, !PT ;  /* 0x0000003c00df7812 */ /* 0x000fc400078efcff */
[-C--:B------:R-:W-:Y:S02]  /*0250*/  LEA.HI.X R9, R6, R89.reuse, RZ, 0x1, P0 ;  /* 0x0000005906097211 */ /* 0x080fe400000f0cff */
[----:B------:R-:W-:Y:S01]  /*0260*/  LOP3.LUT R217, R0, 0x24, RZ, 0xfc, !PT ;  /* 0x0000002400d97812 */ /* 0x000fe200078efcff */
[----:B------:R-:W-:Y:S01]  /*0270*/  IMAD.SHL.U32 R52, R223, 0x40, RZ ;  /* 0x00000040df347824 */ /* 0x000fe200078e00ff */
[-C--:B------:R-:W-:Y:S02]  /*0280*/  LEA R24, P0, R216, R88.reuse, 0x7 ;  /* 0x00000058d8187211 */ /* 0x080fe400078038ff */
[C---:B------:R-:W-:Y:S01]  /*0290*/  LOP3.LUT R213, R0.reuse, 0x14, RZ, 0xfc, !PT ;  /* 0x0000001400d57812 */ /* 0x040fe200078efcff */
[----:B------:R-:W-:Y:S01]  /*02a0*/  IMAD.SHL.U32 R40, R217, 0x40, RZ ;  /* 0x00000040d9287824 */ /* 0x000fe200078e00ff */
[C---:B------:R-:W-:Y:S02]  /*02b0*/  LOP3.LUT R219, R0.reuse, 0x2c, RZ, 0xfc, !PT ;  /* 0x0000002c00db7812 */ /* 0x040fe400078efcff */
[----:B------:R-:W-:Y:S01]  /*02c0*/  LOP3.LUT R238, R0, 0x50, RZ, 0xfc, !PT ;  /* 0x0000005000ee7812 */ /* 0x000fe200078efcff */
[----:B------:R-:W-:Y:S01]  /*02d0*/  IMAD.SHL.U32 R32, R213, 0x40, RZ ;  /* 0x00000040d5207824 */ /* 0x000fe200078e00ff */
[C---:B------:R-:W-:Y:S01]  /*02e0*/  SHF.L.U32 R26, R210.reuse, 0x6, RZ ;  /* 0x00000006d21a7819 */ /* 0x040fe200000006ff */
[----:B------:R-:W-:Y:S01]  /*02f0*/  IMAD.SHL.U32 R44, R219, 0x40, RZ ;  /* 0x00000040db2c7824 */ /* 0x000fe200078e00ff */
[----:B------:R-:W-:Y:S01]  /*0300*/  LEA R10, P1, R210, R88, 0x7 ;  /* 0x00000058d20a7211 */ /* 0x000fe200078238ff */
[----:B------:R-:W-:Y:S01]  /*0310*/  IMAD.SHL.U32 R66, R238, 0x40, RZ ;  /* 0x00000040ee427824 */ /* 0x000fe200078e00ff */
[----:B------:R-:W-:-:S02]  /*0320*/  LEA.HI.X R21, R34, R89, RZ, 0x1, P5 ;  /* 0x0000005922157211 */ /* 0x000fc400028f0cff */
[----:B------:R-:W-:Y:S02]  /*0330*/  LOP3.LUT R242, R0, 0x60, RZ, 0xfc, !PT ;  /* 0x0000006000f27812 */ /* 0x000fe400078efcff */
[-C--:B------:R-:W-:Y:S02]  /*0340*/  LEA R14, P3, R212, R88.reuse, 0x7 ;  /* 0x00000058d40e7211 */ /* 0x080fe400078638ff */
[-C--:B------:R-:W-:Y:S01]  /*0350*/  LEA R34, P5, R221, R88.reuse, 0x7 ;  /* 0x00000058dd227211 */ /* 0x080fe200078a38ff */
[----:B------:R-:W-:Y:S01]  /*0360*/  IMAD.SHL.U32 R82, R242, 0x40, RZ ;  /* 0x00000040f2527824 */ /* 0x000fe200078e00ff */
[-C--:B------:R-:W-:Y:S02]  /*0370*/  LEA.HI.X R23, R36, R89.reuse, RZ, 0x1, P6 ;  /* 0x0000005924177211 */ /* 0x080fe400030f0cff */
[----:B------:R-:W-:Y:S02]  /*0380*/  LEA.HI.X R29, R42, R89, RZ, 0x1, P2 ;  /* 0x000000592a1d7211 */ /* 0x000fe400010f0cff */
[----:B------:R-:W-:-:S02]  /*0390*/  LEA R36, P2, R234, R88, 0x7 ;  /* 0x00000058ea247211 */ /* 0x000fc400078438ff */
[----:B------:R-:W-:Y:S02]  /*03a0*/  LOP3.LUT R222, R0, 0x38, RZ, 0xfc, !PT ;  /* 0x0000003800de7812 */ /* 0x000fe400078efcff */
[-C--:B------:R-:W-:Y:S02]  /*03b0*/  LEA.HI.X R25, R38, R89.reuse, RZ, 0x1, P0 ;  /* 0x0000005926197211 */ /* 0x080fe400000f0cff */
[----:B------:R-:W-:Y:S02]  /*03c0*/  LOP3.LUT R233, R0, 0x40, RZ, 0xfc, !PT ;  /* 0x0000004000e97812 */ /* 0x000fe400078efcff */
[----:B------:R-:W-:Y:S02]  /*03d0*/  LEA.HI.X R11, R26, R89, RZ, 0x1, P1 ;  /* 0x000000591a0b7211 */ /* 0x000fe400008f0cff */
[----:B------:R-:W-:Y:S01]  /*03e0*/  LEA R6, P0, R223, R88, 0x7 ;  /* 0x00000058df067211 */ /* 0x000fe200078038ff */
[----:B------:R-:W-:Y:S01]  /*03f0*/  IMAD.SHL.U32 R54, R233, 0x40, RZ ;  /* 0x00000040e9367824 */ /* 0x000fe200078e00ff */
[C---:B------:R-:W-:Y:S01]  /*0400*/  LOP3.LUT R220, R0.reuse, 0x30, RZ, 0xfc, !PT ;  /* 0x0000003000dc7812 */ /* 0x040fe200078efcff */
[----:B------:R-:W-:Y:S01]  /*0410*/  STL [R1+0x7b0], R233 ;  /* 0x0007b0e901007387 */ /* 0x000fe20000100800 */
[----:B------:R-:W-:-:S02]  /*0420*/  LOP3.LUT R240, R0, 0x58, RZ, 0xfc, !PT ;  /* 0x0000005800f07812 */ /* 0x000fc400078efcff */
[----:B------:R-:W-:Y:S01]  /*0430*/  LOP3.LUT R245, R0, 0x6c, RZ, 0xfc, !PT ;  /* 0x0000006c00f57812 */ /* 0x000fe200078efcff */
[----:B------:R-:W-:Y:S01]  /*0440*/  IMAD.SHL.U32 R46, R220, 0x40, RZ ;  /* 0x00000040dc2e7824 */ /* 0x000fe200078e00ff */
[----:B------:R-:W-:Y:S01]  /*0450*/  LEA R26, P1, R217, R88, 0x7 ;  /* 0x00000058d91a7211 */ /* 0x000fe200078238ff */
[----:B------:R-:W-:Y:S01]  /*0460*/  STL [R1+0x7b4], R234 ;  /* 0x0007b4ea01007387 */ /* 0x000fe20000100800 */
[-C--:B------:R-:W-:Y:S01]  /*0470*/  LEA.HI.X R15, R30, R89.reuse, RZ, 0x1, P3 ;  /* 0x000000591e0f7211 */ /* 0x080fe200018f0cff */
[----:B------:R-:W-:Y:S01]  /*0480*/  IMAD.SHL.U32 R98, R245, 0x40, RZ ;  /* 0x00000040f5627824 */ /* 0x000fe200078e00ff */
[----:B------:R-:W-:Y:S02]  /*0490*/  LEA.HI.X R35, R48, R89, RZ, 0x1, P5 ;  /* 0x0000005930237211 */ /* 0x000fe400028f0cff */
[C---:B------:R-:W-:Y:S02]  /*04a0*/  LOP3.LUT R239, R0.reuse, 0x54, RZ, 0xfc, !PT ;  /* 0x0000005400ef7812 */ /* 0x040fe400078efcff */
[----:B------:R-:W-:-:S02]  /*04b0*/  LOP3.LUT R104, R0, 0x7c, RZ, 0xfc, !PT ;  /* 0x0000007c00687812 */ /* 0x000fc400078efcff */
[-C--:B------:R-:W-:Y:S01]  /*04c0*/  LEA R18, P4, R213, R88.reuse, 0x7 ;  /* 0x00000058d5127211 */ /* 0x080fe200078838ff */
[----:B------:R-:W-:Y:S01]  /*04d0*/  IMAD.SHL.U32 R72, R239, 0x40, RZ ;  /* 0x00000040ef487824 */ /* 0x000fe200078e00ff */
[-C--:B------:R-:W-:Y:S01]  /*04e0*/  LEA R30, P3, R219, R88.reuse, 0x7 ;  /* 0x00000058db1e7211 */ /* 0x080fe200078638ff */
[----:B------:R-:W-:Y:S01]  /*04f0*/  IMAD.SHL.U32 R112, R104, 0x40, RZ ;  /* 0x0000004068707824 */ /* 0x000fe200078e00ff */
[----:B------:R-:W-:Y:S02]  /*0500*/  LEA R128, P5, R238, R88, 0x7 ;  /* 0x00000058ee807211 */ /* 0x000fe400078a38ff */
[----:B------:R-:W-:Y:S02]  /*0510*/  LEA.HI.X R37, R56, R89, RZ, 0x1, P2 ;  /* 0x0000005938257211 */ /* 0x000fe400010f0cff */
[----:B------:R-:W-:Y:S02]  /*0520*/  LOP3.LUT R236, R0, 0x48, RZ, 0xfc, !PT ;  /* 0x0000004800ec7812 */ /* 0x000fe400078efcff */
[----:B------:R-:W-:-:S02]  /*0530*/  SHF.L.U32 R50, R222, 0x6, RZ ;  /* 0x00000006de327819 */ /* 0x000fc400000006ff */
[-C--:B------:R-:W-:Y:S01]  /*0540*/  LEA R132, P6, R222, R88.reuse, 0x7 ;  /* 0x00000058de847211 */ /* 0x080fe200078c38ff */
[----:B------:R-:W-:Y:S01]  /*0550*/  STL [R1+0x7b8], R236 ;  /* 0x0007b8ec01007387 */ /* 0x000fe20000100800 */
[----:B------:R-:W-:Y:S02]  /*0560*/  LEA R70, P2, R242, R88, 0x7 ;  /* 0x00000058f2467211 */ /* 0x000fe400078438ff */
[----:B------:R-:W-:Y:S02]  /*0570*/  LOP3.LUT R247, R0, 0x74, RZ, 0xfc, !PT ;  /* 0x0000007400f77812 */ /* 0x000fe400078efcff */
[----:B------:R-:W-:Y:S02]  /*0580*/  LEA.HI.X R7, R52, R89, RZ, 0x1, P0 ;  /* 0x0000005934077211 */ /* 0x000fe400000f0cff */
[----:B------:R-:W-:Y:S01]  /*0590*/  LOP3.LUT R241, R0, 0x5c, RZ, 0xfc, !PT ;  /* 0x0000005c00f17812 */ /* 0x000fe200078efcff */
[----:B------:R-:W-:Y:S01]  /*05a0*/  IMAD.SHL.U32 R102, R247, 0x40, RZ ;  /* 0x00000040f7667824 */ /* 0x000fe200078e00ff */
[----:B------:R-:W-:-:S02]  /*05b0*/  SHF.L.U32 R74, R240, 0x6, RZ ;  /* 0x00000006f04a7819 */ /* 0x000fc400000006ff */
[-C--:B------:R-:W-:Y:S01]  /*05c0*/  LEA.HI.X R27, R40, R89.reuse, RZ, 0x1, P1 ;  /* 0x00000059281b7211 */ /* 0x080fe200008f0cff */
[----:B------:R-:W-:Y:S01]  /*05d0*/  IMAD.SHL.U32 R80, R241, 0x40, RZ ;  /* 0x00000040f1507824 */ /* 0x000fe200078e00ff */
[-C--:B------:R-:W-:Y:S02]  /*05e0*/  LEA R42, P0, R240, R88.reuse, 0x7 ;  /* 0x00000058f02a7211 */ /* 0x080fe400078038ff */
[C---:B------:R-:W-:Y:S02]  /*05f0*/  LOP3.LUT R237, R0.reuse, 0x4c, RZ, 0xfc, !PT ;  /* 0x0000004c00ed7812 */ /* 0x040fe400078efcff */
[----:B------:R-:W-:Y:S02]  /*0600*/  LOP3.LUT R243, R0, 0x64, RZ, 0xfc, !PT ;  /* 0x0000006400f37812 */ /* 0x000fe400078efcff */
[-C--:B------:R-:W-:Y:S01]  /*0610*/  LEA.HI.X R19, R32, R89.reuse, RZ, 0x1, P4 ;  /* 0x0000005920137211 */ /* 0x080fe200020f0cff */
[----:B------:R-:W-:Y:S01]  /*0620*/  IMAD.SHL.U32 R62, R237, 0x40, RZ ;  /* 0x00000040ed3e7824 */ /* 0x000fe200078e00ff */
[----:B------:R-:W-:Y:S01]  /*0630*/  LEA R130, P1, R233, R88, 0x7 ;  /* 0x00000058e9827211 */ /* 0x000fe200078238ff */
[----:B------:R-:W-:Y:S01]  /*0640*/  IMAD.SHL.U32 R94, R243, 0x40, RZ ;  /* 0x00000040f35e7824 */ /* 0x000fe200078e00ff */
[-C--:B------:R-:W-:Y:S01]  /*0650*/  LEA.HI.X R31, R44, R89.reuse, RZ, 0x1, P3 ;  /* 0x000000592c1f7211 */ /* 0x080fe200018f0cff */
[----:B------:R-:W-:Y:S01]  /*0660*/  STL [R1+0x7bc], R237 ;  /* 0x0007bced01007387 */ /* 0x000fe20000100800 */
[----:B------:R-:W-:-:S02]  /*0670*/  LEA.HI.X R129, R66, R89, RZ, 0x1, P5 ;  /* 0x0000005942817211 */ /* 0x000fc400028f0cff */
[----:B------:R-:W-:Y:S02]  /*0680*/  LOP3.LUT R246, R0, 0x70, RZ, 0xfc, !PT ;  /* 0x0000007000f67812 */ /* 0x000fe400078efcff */
[----:B------:R-:W-:Y:S01]  /*0690*/  LOP3.LUT R252, R204, 0x1f, RZ, 0xc0, !PT ;  /* 0x0000001fccfc7812 */ /* 0x000fe200078ec0ff */
[----:B------:R-:W-:Y:S01]  /*06a0*/  IMAD.SHL.U32 R228, R226, 0x8, RZ ;  /* 0x00000008e2e47824 */ /* 0x000fe200078e00ff */
[----:B------:R-:W-:Y:S01]  /*06b0*/  SHF.L.U32 R60, R236, 0x6, RZ ;  /* 0x00000006ec3c7819 */ /* 0x000fe200000006ff */
[----:B------:R-:W-:Y:S01]  /*06c0*/  IMAD.SHL.U32 R100, R246, 0x40, RZ ;  /* 0x00000040f6647824 */ /* 0x000fe200078e00ff */
[-C--:B------:R-:W-:Y:S01]  /*06d0*/  LEA R32, P4, R220, R88.reuse, 0x7 ;  /* 0x00000058dc207211 */ /* 0x080fe200078838ff */
[----:B------:R-:W-:Y:S01]  /*06e0*/  STL [R1+0x7c0], R238 ;  /* 0x0007c0ee01007387 */ /* 0x000fe20000100800 */
[----:B------:R-:W-:Y:S02]  /*06f0*/  LEA R38, P3, R236, R88, 0x7 ;  /* 0x00000058ec267211 */ /* 0x000fe400078638ff */
[----:B------:R-:W-:-:S02]  /*0700*/  LEA.HI.X R133, R50, R89, RZ, 0x1, P6 ;  /* 0x0000005932857211 */ /* 0x000fc400030f0cff */
[-C--:B------:R-:W-:Y:S02]  /*0710*/  LEA R84, P5, R245, R88.reuse, 0x7 ;  /* 0x00000058f5547211 */ /* 0x080fe400078a38ff */
[-C--:B------:R-:W-:Y:S02]  /*0720*/  LEA.HI.X R71, R82, R89.reuse, RZ, 0x1, P2 ;  /* 0x0000005952477211 */ /* 0x080fe400010f0cff */
[C---:B------:R-:W-:Y:S02]  /*0730*/  LOP3.LUT R57, R0.reuse, 0x88, RZ, 0xfc, !PT ;  /* 0x0000008800397812 */ /* 0x040fe400078efcff */
[C---:B------:R-:W-:Y:S02]  /*0740*/  LOP3.LUT R49, R0.reuse, 0x90, RZ, 0xfc, !PT ;  /* 0x0000009000317812 */ /* 0x040fe400078efcff */
[----:B------:R-:W-:Y:S02]  /*0750*/  LOP3.LUT R95, R0, 0x98, RZ, 0xfc, !PT ;  /* 0x00000098005f7812 */ /* 0x000fe400078efcff */
[----:B------:R-:W-:Y:S01]  /*0760*/  LEA.HI.X R43, R74, R89, RZ, 0x1, P0 ;  /* 0x000000594a2b7211 */ /* 0x000fe200000f0cff */
[----:B------:R-:W-:Y:S01]  /*0770*/  IMAD.SHL.U32 R144, R49, 0x40, RZ ;  /* 0x0000004031907824 */ /* 0x000fe200078e00ff */
[----:B------:R-:W-:-:S02]  /*0780*/  LEA R58, P6, R239, R88, 0x7 ;  /* 0x00000058ef3a7211 */ /* 0x000fc400078c38ff */
[----:B------:R-:W-:Y:S02]  /*0790*/  LEA.HI.X R131, R54, R89, RZ, 0x1, P1 ;  /* 0x0000005936837211 */ /* 0x000fe400008f0cff */
[C---:B------:R-:W-:Y:S02]  /*07a0*/  LOP3.LUT R106, R0.reuse, 0x80, RZ, 0xfc, !PT ;  /* 0x00000080006a7812 */ /* 0x040fe400078efcff */
[C---:B------:R-:W-:Y:S02]  /*07b0*/  LOP3.LUT R63, R0.reuse, 0xa4, RZ, 0xfc, !PT ;  /* 0x000000a4003f7812 */ /* 0x040fe400078efcff */
[----:B------:R-:W-:Y:S01]  /*07c0*/  LOP3.LUT R67, R0, 0x78, RZ, 0xfc, !PT ;  /* 0x0000007800437812 */ /* 0x000fe200078efcff */
[----:B------:R-:W-:Y:S01]  /*07d0*/  IMAD.SHL.U32 R114, R106, 0x40, RZ ;  /* 0x000000406a727824 */ /* 0x000fe200078e00ff */
[-C--:B------:R-:W-:Y:S01]  /*07e0*/  LEA R104, P2, R104, R88.reuse, 0x7 ;  /* 0x0000005868687211 */ /* 0x080fe200078438ff */
[----:B------:R-:W-:Y:S01]  /*07f0*/  IMAD.SHL.U32 R154, R63, 0x40, RZ ;  /* 0x000000403f9a7824 */ /* 0x000fe200078e00ff */
[----:B------:R-:W-:-:S02]  /*0800*/  LEA R92, P0, R247, R88, 0x7 ;  /* 0x00000058f75c7211 */ /* 0x000fc400078038ff */
[C---:B------:R-:W-:Y:S02]  /*0810*/  LOP3.LUT R45, R0.reuse, 0x8c, RZ, 0xfc, !PT ;  /* 0x0000008c002d7812 */ /* 0x040fe400078efcff */
[C---:B------:R-:W-:Y:S02]  /*0820*/  LOP3.LUT R227, R0.reuse, 0xb4, RZ, 0xfc, !PT ;  /* 0x000000b400e37812 */ /* 0x040fe400078efcff */
[----:B------:R-:W-:Y:S01]  /*0830*/  LOP3.LUT R55, R0, 0xac, RZ, 0xfc, !PT ;  /* 0x000000ac00377812 */ /* 0x000fe200078efcff */
[----:B------:R-:W-:Y:S01]  /*0840*/  IMAD.SHL.U32 R126, R45, 0x40, RZ ;  /* 0x000000402d7e7824 */ /* 0x000fe200078e00ff */
[-C--:B------:R-:W-:Y:S01]  /*0850*/  LEA.HI.X R33, R46, R89.reuse, RZ, 0x1, P4 ;  /* 0x000000592e217211 */ /* 0x080fe200020f0cff */
[----:B------:R-:W-:Y:S01]  /*0860*/  IMAD.SHL.U32 R162, R227, 0x40, RZ ;  /* 0x00000040e3a27824 */ /* 0x000fe200078e00ff */
[----:B------:R-:W-:Y:S01]  /*0870*/  LEA R64, P1, R241, R88, 0x7 ;  /* 0x00000058f1407211 */ /* 0x000fe200078238ff */
[----:B------:R-:W-:Y:S01]  /*0880*/  IMAD.SHL.U32 R158, R55, 0x40, RZ ;  /* 0x00000040379e7824 */ /* 0x000fe200078e00ff */
[----:B------:R-:W-:-:S02]  /*0890*/  LEA.HI.X R39, R60, R89, RZ, 0x1, P3 ;  /* 0x000000593c277211 */ /* 0x000fc400018f0cff */
[C---:B------:R-:W-:Y:S02]  /*08a0*/  LOP3.LUT R103, R0.reuse, 0x94, RZ, 0xfc, !PT ;  /* 0x0000009400677812 */ /* 0x040fe400078efcff */
[C---:B------:R-:W-:Y:S02]  /*08b0*/  LOP3.LUT R230, R0.reuse, 0xc0, RZ, 0xfc, !PT ;  /* 0x000000c000e67812 */ /* 0x040fe400078efcff */
[----:B------:R-:W-:Y:S01]  /*08c0*/  LOP3.LUT R81, R0, 0xd0, RZ, 0xfc, !PT ;  /* 0x000000d000517812 */ /* 0x000fe200078efcff */
[----:B------:R-:W-:Y:S01]  /*08d0*/  IMAD.SHL.U32 R146, R103, 0x40, RZ ;  /* 0x0000004067927824 */ /* 0x000fe200078e00ff */
[----:B------:R-:W-:Y:S01]  /*08e0*/  LEA.HI.X R85, R98, R89, RZ, 0x1, P5 ;  /* 0x0000005962557211 */ /* 0x000fe200028f0cff */
[----:B------:R-:W-:Y:S01]  /*08f0*/  IMAD.SHL.U32 R168, R230, 0x40, RZ ;  /* 0x00000040e6a87824 */ /* 0x000fe200078e00ff */
[----:B------:R-:W-:Y:S01]  /*0900*/  SHF.L.U32 R122, R57, 0x6, RZ ;  /* 0x00000006397a7819 */ /* 0x000fe200000006ff */
[----:B------:R-:W-:Y:S01]  /*0910*/  IMAD.SHL.U32 R176, R81, 0x40, RZ ;  /* 0x0000004051b07824 */ /* 0x000fe200078e00ff */
[----:B------:R-:W-:-:S02]  /*0920*/  LEA R40, P4, R237, R88, 0x7 ;  /* 0x00000058ed287211 */ /* 0x000fc400078838ff */
[C---:B------:R-:W-:Y:S02]  /*0930*/  LOP3.LUT R61, R0.reuse, 0xa8, RZ, 0xfc, !PT ;  /* 0x000000a8003d7812 */ /* 0x040fe400078efcff */
[C---:B------:R-:W-:Y:S02]  /*0940*/  LOP3.LUT R75, R0.reuse, 0x9c, RZ, 0xfc, !PT ;  /* 0x0000009c004b7812 */ /* 0x040fe400078efcff */
[C---:B------:R-:W-:Y:S02]  /*0950*/  LOP3.LUT R232, R0.reuse, 0xc8, RZ, 0xfc, !PT ;  /* 0x000000c800e87812 */ /* 0x040fe400078efcff */
[C---:B------:R-:W-:Y:S01]  /*0960*/  LOP3.LUT R53, R0.reuse, 0xdc, RZ, 0xfc, !PT ;  /* 0x000000dc00357812 */ /* 0x040fe200078efcff */
[----:B------:R-:W-:Y:S01]  /*0970*/  IMAD.SHL.U32 R150, R75, 0x40, RZ ;  /* 0x000000404b967824 */ /* 0x000fe200078e00ff */
[----:B------:R-:W-:Y:S02]  /*0980*/  LEA R76, P3, R243, R88, 0x7 ;  /* 0x00000058f34c7211 */ /* 0x000fe400078638ff */
[----:B------:R-:W-:Y:S01]  /*0990*/  LOP3.LUT R231, R0, 0xc4, RZ, 0xfc, !PT ;  /* 0x000000c400e77812 */ /* 0x000fe200078efcff */
[----:B------:R-:W-:Y:S01]  /*09a0*/  IMAD.SHL.U32 R68, R53, 0x40, RZ ;  /* 0x0000004035447824 */ /* 0x000fe200078e00ff */
[----:B------:R-:W-:-:S02]  /*09b0*/  LEA.HI.X R59, R72, R89, RZ, 0x1, P6 ;  /* 0x00000059483b7211 */ /* 0x000fc400030f0cff */
[C---:B------:R-:W-:Y:S01]  /*09c0*/  LOP3.LUT R101, R0.reuse, 0xec, RZ, 0xfc, !PT ;  /* 0x000000ec00657812 */ /* 0x040fe200078efcff */
[----:B------:R-:W-:Y:S01]  /*09d0*/  IMAD.SHL.U32 R170, R231, 0x40, RZ ;  /* 0x00000040e7aa7824 */ /* 0x000fe200078e00ff */
[-C--:B------:R-:W-:Y:S02]  /*09e0*/  LEA R56, P5, R57, R88.reuse, 0x7 ;  /* 0x0000005839387211 */ /* 0x080fe400078a38ff */
[----:B------:R-:W-:Y:S01]  /*09f0*/  LOP3.LUT R47, R0, 0xb0, RZ, 0xfc, !PT ;  /* 0x000000b0002f7812 */ /* 0x000fe200078efcff */
[----:B------:R-:W-:Y:S01]  /*0a00*/  IMAD.SHL.U32 R16, R101, 0x40, RZ ;  /* 0x0000004065107824 */ /* 0x000fe200078e00ff */
[----:B------:R-:W-:Y:S02]  /*0a10*/  LEA.HI.X R105, R112, R89, RZ, 0x1, P2 ;  /* 0x0000005970697211 */ /* 0x000fe400010f0cff */
[----:B------:R-:W-:Y:S01]  /*0a20*/  LOP3.LUT R109, R0, 0xe4, RZ, 0xfc, !PT ;  /* 0x000000e4006d7812 */ /* 0x000fe200078efcff */
[----:B------:R-:W-:Y:S01]  /*0a30*/  IMAD.SHL.U32 R160, R47, 0x40, RZ ;  /* 0x000000402fa07824 */ /* 0x000fe200078e00ff */
[C---:B------:R-:W-:Y:S01]  /*0a40*/  SHF.L.U32 R148, R95.reuse, 0x6, RZ ;  /* 0x000000065f947819 */ /* 0x040fe200000006ff */
[----:B------:R-:W-:Y:S01]  /*0a50*/  IMAD.WIDE.U32 R18, R252, 0x2, R18 ;  /* 0x00000002fc127825 */ /* 0x000fe200078e0012 */
[-C--:B------:R-:W-:Y:S01]  /*0a60*/  LEA R90, P6, R246, R88.reuse, 0x7 ;  /* 0x00000058f65a7211 */ /* 0x080fe200078c38ff */
[----:B------:R-:W-:Y:S01]  /*0a70*/  STL [R1+0x7c4], R239 ;  /* 0x0007c4ef01007387 */ /* 0x000fe20000100800 */
[----:B------:R-:W-:-:S02]  /*0a80*/  LEA R120, P2, R95, R88, 0x7 ;  /* 0x000000585f787211 */ /* 0x000fc400078438ff */
[----:B------:R-:W-:Y:S01]  /*0a90*/  LOP3.LUT R17, R0, 0xf8, RZ, 0xfc, !PT ;  /* 0x000000f800117812 */ /* 0x000fe200078efcff */
[----:B------:R-:W-:Y:S01]  /*0aa0*/  IMAD.WIDE.U32 R20, R252, 0x2, R20 ;  /* 0x00000002fc147825 */ /* 0x000fe200078e0014 */
[-C--:B------:R-:W-:Y:S01]  /*0ab0*/  LEA.HI.X R93, R102, R89.reuse, RZ, 0x1, P0 ;  /* 0x00000059665d7211 */ /* 0x080fe200000f0cff */
[----:B------:R-:W-:Y:S01]  /*0ac0*/  STL [R1+0x7c8], R240 ;  /* 0x0007c8f001007387 */ /* 0x000fe20000100800 */
[----:B------:R-:W-:Y:S02]  /*0ad0*/  LEA.HI.X R65, R80, R89, RZ, 0x1, P1 ;  /* 0x0000005950417211 */ /* 0x000fe400008f0cff */
[C---:B------:R-:W-:Y:S02]  /*0ae0*/  LOP3.LUT R244, R0.reuse, 0x68, RZ, 0xfc, !PT ;  /* 0x0000006800f47812 */ /* 0x040fe400078efcff */
[C---:B------:R-:W-:Y:S02]  /*0af0*/  LOP3.LUT R110, R0.reuse, 0x84, RZ, 0xfc, !PT ;  /* 0x00000084006e7812 */ /* 0x040fe400078efcff */
[----:B------:R-:W-:-:S02]  /*0b00*/  LOP3.LUT R51, R0, 0xa0, RZ, 0xfc, !PT ;  /* 0x000000a000337812 */ /* 0x000fc400078efcff */
[C---:B------:R-:W-:Y:S02]  /*0b10*/  LOP3.LUT R235, R0.reuse, 0xb8, RZ, 0xfc, !PT ;  /* 0x000000b800eb7812 */ /* 0x040fe400078efcff */
[C---:B------:R-:W-:Y:S02]  /*0b20*/  LOP3.LUT R229, R0.reuse, 0xbc, RZ, 0xfc, !PT ;  /* 0x000000bc00e57812 */ /* 0x040fe400078efcff */
[C---:B------:R-:W-:Y:S02]  /*0b30*/  LOP3.LUT R97, R0.reuse, 0xcc, RZ, 0xfc, !PT ;  /* 0x000000cc00617812 */ /* 0x040fe400078efcff */
[C---:B------:R-:W-:Y:S02]  /*0b40*/  LOP3.LUT R99, R0.reuse, 0xd4, RZ, 0xfc, !PT ;  /* 0x000000d400637812 */ /* 0x040fe400078efcff */
[C---:B------:R-:W-:Y:S02]  /*0b50*/  LOP3.LUT R73, R0.reuse, 0xd8, RZ, 0xfc, !PT ;  /* 0x000000d800497812 */ /* 0x040fe400078efcff */
[----:B------:R-:W-:-:S02]  /*0b60*/  LOP3.LUT R113, R0, 0xe0, RZ, 0xfc, !PT ;  /* 0x000000e000717812 */ /* 0x000fc400078efcff */
[C---:B------:R-:W-:Y:S02]  /*0b70*/  LOP3.LUT R83, R0.reuse, 0xe8, RZ, 0xfc, !PT ;  /* 0x000000e800537812 */ /* 0x040fe400078efcff */
[C---:B------:R-:W-:Y:S02]  /*0b80*/  LOP3.LUT R87, R0.reuse, 0xf0, RZ, 0xfc, !PT ;  /* 0x000000f000577812 */ /* 0x040fe400078efcff */
[C---:B------:R-:W-:Y:S02]  /*0b90*/  LOP3.LUT R69, R0.reuse, 0xf4, RZ, 0xfc, !PT ;  /* 0x000000f400457812 */ /* 0x040fe400078efcff */
[----:B------:R-:W-:Y:S01]  /*0ba0*/  LOP3.LUT R3, R0, 0xfc, RZ, 0xfc, !PT ;  /* 0x000000fc00037812 */ /* 0x000fe200078efcff */
[----:B------:R-:W-:Y:S01]  /*0bb0*/  IMAD.SHL.U32 R0, R109, 0x40, RZ ;  /* 0x000000406d007824 */ /* 0x000fe200078e00ff */
[-C--:B------:R-:W-:Y:S01]  /*0bc0*/  LEA R48, P0, R49, R88.reuse, 0x7 ;  /* 0x0000005831307211 */ /* 0x080fe200078038ff */
[----:B------:R-:W-:Y:S01]  /*0bd0*/  IMAD.WIDE.U32 R22, R252, 0x2, R22 ;  /* 0x00000002fc167825 */ /* 0x000fe200078e0016 */
[C---:B------:R-:W-:Y:S01]  /*0be0*/  SHF.L.U32 R108, R67.reuse, 0x6, RZ ;  /* 0x00000006436c7819 */ /* 0x040fe200000006ff */
[----:B------:R-:W-:Y:S01]  /*0bf0*/  STL [R1+0x7cc], R241 ;  /* 0x0007ccf101007387 */ /* 0x000fe20000100800 */
[-C--:B------:R-:W-:Y:S01]  /*0c00*/  LEA.HI.X R41, R62, R89.reuse, RZ, 0x1, P4 ;  /* 0x000000593e297211 */ /* 0x080fe200020f0cff */
[----:B------:R-:W-:Y:S01]  /*0c10*/  IMAD.WIDE.U32 R24, R252, 0x2, R24 ;  /* 0x00000002fc187825 */ /* 0x000fe200078e0018 */
[-C--:B------:R-:W-:Y:S01]  /*0c20*/  LEA R66, P1, R67, R88.reuse, 0x7 ;  /* 0x0000005843427211 */ /* 0x080fe200078238ff */
[----:B------:R-:W-:Y:S01]  /*0c30*/  STL [R1+0x7d0], R242 ;  /* 0x0007d0f201007387 */ /* 0x000fe20000100800 */
[-C--:B------:R-:W-:Y:S01]  /*0c40*/  LEA.HI.X R77, R94, R89.reuse, RZ, 0x1, P3 ;  /* 0x000000595e4d7211 */ /* 0x080fe200018f0cff */
[----:B------:R-:W-:Y:S01]  /*0c50*/  IMAD.SHL.U32 R142, R113, 0x40, RZ ;  /* 0x00000040718e7824 */ /* 0x000fe200078e00ff */
[-C--:B------:R-:W-:Y:S01]  /*0c60*/  LEA.HI.X R57, R122, R89.reuse, RZ, 0x1, P5 ;  /* 0x000000597a397211 */ /* 0x080fe200028f0cff */
[----:B------:R-:W-:Y:S01]  /*0c70*/  IMAD.WIDE.U32 R26, R252, 0x2, R26 ;  /* 0x00000002fc1a7825 */ /* 0x000fe200078e001a */
[-C--:B------:R-:W-:Y:S01]  /*0c80*/  LEA R106, P3, R106, R88.reuse, 0x7 ;  /* 0x000000586a6a7211 */ /* 0x080fe200078638ff */
[----:B------:R-:W-:Y:S01]  /*0c90*/  STL [R1+0x7d4], R243 ;  /* 0x0007d4f301007387 */ /* 0x000fe20000100800 */
[-C--:B------:R-:W-:Y:S01]  /*0ca0*/  LEA.HI.X R91, R100, R89.reuse, RZ, 0x1, P6 ;  /* 0x00000059645b7211 */ /* 0x080fe200030f0cff */
[----:B------:R-:W-:Y:S01]  /*0cb0*/  IMAD.WIDE.U32 R28, R252, 0x2, R28 ;  /* 0x00000002fc1c7825 */ /* 0x000fe200078e001c */
[-C--:B------:R-:W-:Y:S01]  /*0cc0*/  LEA R62, P5, R63, R88.reuse, 0x7 ;  /* 0x000000583f3e7211 */ /* 0x080fe200078a38ff */
[----:B------:R-:W-:Y:S01]  /*0cd0*/  STL [R1+0x7d8], R244 ;  /* 0x0007d8f401007387 */ /* 0x000fe20000100800 */
[-C--:B------:R-:W-:Y:S01]  /*0ce0*/  LEA.HI.X R121, R148, R89.reuse, RZ, 0x1, P2 ;  /* 0x0000005994797211 */ /* 0x080fe200010f0cff */
[----:B------:R-:W-:Y:S01]  /*0cf0*/  IMAD.SHL.U32 R116, R110, 0x40, RZ ;  /* 0x000000406e747824 */ /* 0x000fe200078e00ff */
[-C--:B------:R-:W-:Y:S01]  /*0d00*/  LEA R44, P6, R45, R88.reuse, 0x7 ;  /* 0x000000582d2c7211 */ /* 0x080fe200078c38ff */
[----:B------:R-:W-:Y:S01]  /*0d10*/  IMAD.WIDE.U32 R6, R252, 0x2, R6 ;  /* 0x00000002fc067825 */ /* 0x000fe200078e0006 */
[-C--:B------:R-:W-:Y:S01]  /*0d20*/  LEA R102, P2, R227, R88.reuse, 0x7 ;  /* 0x00000058e3667211 */ /* 0x080fe200078438ff */
[----:B------:R-:W-:Y:S01]  /*0d30*/  STL [R1+0x7dc], R245 ;  /* 0x0007dcf501007387 */ /* 0x000fe20000100800 */
[-C--:B------:R-:W-:Y:S01]  /*0d40*/  LEA.HI.X R49, R144, R89.reuse, RZ, 0x1, P0 ;  /* 0x0000005990317211 */ /* 0x080fe200000f0cff */
[----:B------:R-:W-:Y:S01]  /*0d50*/  IMAD.WIDE.U32 R36, R252, 0x2, R36 ;  /* 0x00000002fc247825 */ /* 0x000fe200078e0024 */
[-C--:B------:R-:W-:Y:S01]  /*0d60*/  LEA.HI.X R67, R108, R89.reuse, RZ, 0x1, P1 ;  /* 0x000000596c437211 */ /* 0x080fe200008f0cff */
[----:B------:R-:W-:Y:S01]  /*0d70*/  STL [R1+0x7e0], R246 ;  /* 0x0007e0f601007387 */ /* 0x000fe20000100800 */
[-C--:B------:R-:W-:Y:S01]  /*0d80*/  LEA R60, P0, R55, R88.reuse, 0x7 ;  /* 0x00000058373c7211 */ /* 0x080fe200078038ff */
[----:B------:R-:W-:Y:S01]  /*0d90*/  IMAD.SHL.U32 R152, R51, 0x40, RZ ;  /* 0x0000004033987824 */ /* 0x000fe200078e00ff */
[-C--:B------:R-:W-:Y:S01]  /*0da0*/  LEA R118, P1, R103, R88.reuse, 0x7 ;  /* 0x0000005867767211 */ /* 0x080fe200078238ff */
[----:B------:R-:W-:Y:S01]  /*0db0*/  IMAD.WIDE.U32 R38, R252, 0x2, R38 ;  /* 0x00000002fc267825 */ /* 0x000fe200078e0026 */
[-C--:B------:R-:W-:Y:S01]  /*0dc0*/  LEA.HI.X R107, R114, R89.reuse, RZ, 0x1, P3 ;  /* 0x00000059726b7211 */ /* 0x080fe200018f0cff */
[----:B------:R-:W-:Y:S01]  /*0dd0*/  STL [R1+0x7e4], R247 ;  /* 0x0007e4f701007387 */ /* 0x000fe20000100800 */
[-C--:B------:R-:W-:Y:S01]  /*0de0*/  LEA.HI.X R63, R154, R89.reuse, RZ, 0x1, P5 ;  /* 0x000000599a3f7211 */ /* 0x080fe200028f0cff */
[----:B------:R-:W-:Y:S01]  /*0df0*/  IMAD.WIDE.U32 R128, R252, 0x2, R128 ;  /* 0x00000002fc807825 */ /* 0x000fe200078e0080 */
[-C--:B------:R-:W-:Y:S01]  /*0e00*/  LEA.HI.X R45, R126, R89.reuse, RZ, 0x1, P6 ;  /* 0x000000597e2d7211 */ /* 0x080fe200030f0cff */
[----:B------:R-:W-:Y:S01]  /*0e10*/  STL [R1+0x7e8], R227 ;  /* 0x0007e8e301007387 */ /* 0x000fe20000100800 */
[-C--:B------:R-:W-:Y:S01]  /*0e20*/  LEA R114, P5, R230, R88.reuse, 0x7 ;  /* 0x00000058e6727211 */ /* 0x080fe200078a38ff */
[----:B------:R-:W-:Y:S01]  /*0e30*/  IMAD.SHL.U32 R166, R229, 0x40, RZ ;  /* 0x00000040e5a67824 */ /* 0x000fe200078e00ff */
[----:B------:R-:W-:Y:S01]  /*0e40*/  LEA.HI.X R103, R162, R89, RZ, 0x1, P2 ;  /* 0x00000059a2677211 */ /* 0x000fe200010f0cff */
[----:B------:R-:W-:Y:S01]  /*0e50*/  IMAD.WIDE.U32 R4, R252, 0x2, R4 ;  /* 0x00000002fc047825 */ /* 0x000fe200078e0004 */
[C---:B------:R-:W-:Y:S01]  /*0e60*/  SHF.L.U32 R156, R61.reuse, 0x6, RZ ;  /* 0x000000063d9c7819 */ /* 0x040fe200000006ff */
[----:B------:R-:W-:Y:S01]  /*0e70*/  STL [R1+0x7ec], R235 ;  /* 0x0007eceb01007387 */ /* 0x000fe20000100800 */
[----:B------:R-:W-:-:S02]  /*0e80*/  LEA R74, P6, R61, R88, 0x7 ;  /* 0x000000583d4a7211 */ /* 0x000fc400078c38ff */
[----:B------:R-:W-:Y:S02]  /*0e90*/  SHF.L.U32 R172, R232, 0x6, RZ ;  /* 0x00000006e8ac7819 */ /* 0x000fe400000006ff */
[----:B------:R-:W-:Y:S01]  /*0ea0*/  SHF.L.U32 R138, R17, 0x6, RZ ;  /* 0x00000006118a7819 */ /* 0x000fe200000006ff */
[----:B------:R-:W-:Y:S01]  /*0eb0*/  IMAD.WIDE.U32 R58, R252, 0x2, R58 ;  /* 0x00000002fc3a7825 */ /* 0x000fe200078e003a */
[-C--:B------:R-:W-:Y:S01]  /*0ec0*/  LEA R80, P2, R81, R88.reuse, 0x7 ;  /* 0x0000005851507211 */ /* 0x080fe200078438ff */
[----:B------:R-:W-:Y:S01]  /*0ed0*/  STL [R1+0x7f0], R229 ;  /* 0x0007f0e501007387 */ /* 0x000fe20000100800 */
[-C--:B------:R-:W-:Y:S01]  /*0ee0*/  LEA.HI.X R61, R158, R89.reuse, RZ, 0x1, P0 ;  /* 0x000000599e3d7211 */ /* 0x080fe200000f0cff */
[----:B------:R-:W-:Y:S01]  /*0ef0*/  IMAD.WIDE.U32 R42, R252, 0x2, R42 ;  /* 0x00000002fc2a7825 */ /* 0x000fe200078e002a */
[-C--:B------:R-:W-:Y:S01]  /*0f00*/  LEA R46, P0, R232, R88.reuse, 0x7 ;  /* 0x00000058e82e7211 */ /* 0x080fe200078038ff */
[----:B------:R-:W-:Y:S01]  /*0f10*/  STL [R1+0x7f4], R230 ;  /* 0x0007f4e601007387 */ /* 0x000fe20000100800 */
        /* <DEDUP_REMOVED lines=11> */
[----:B------:R-:W-:Y:S01]  /*0fd0*/  IMAD.SHL.U32 R136, R69, 0x40, RZ ;  /* 0x0000004045887824 */ /* 0x000fe200078e00ff */
[-C--:B------:R-:W-:Y:S01]  /*0fe0*/  LEA R94, P1, R47, R88.reuse, 0x7 ;  /* 0x000000582f5e7211 */ /* 0x080fe200078238ff */
[----:B------:R-:W-:Y:S01]  /*0ff0*/  IMAD.WIDE.U32 R84, R252, 0x2, R84 ;  /* 0x00000002fc547825 */ /* 0x000fe200078e0054 */
[----:B------:R-:W-:-:S02]  /*1000*/  LEA R126, P6, R231, R88, 0x7 ;  /* 0x00000058e77e7211 */ /* 0x000fc400078c38ff */
[-C--:B------:R-:W-:Y:S01]  /*1010*/  LEA R108, P2, R101, R88.reuse, 0x7 ;  /* 0x00000058656c7211 */ /* 0x080fe200078438ff */
[----:B------:R-:W-:Y:S01]  /*1020*/  IMAD.SHL.U32 R134, R87, 0x40, RZ ;  /* 0x0000004057867824 */ /* 0x000fe200078e00ff */
[-C--:B------:R-:W-:Y:S01]  /*1030*/  LEA.HI.X R47, R172, R89.reuse, RZ, 0x1, P0 ;  /* 0x00000059ac2f7211 */ /* 0x080fe200000f0cff */
[----:B------:R-:W-:Y:S01]  /*1040*/  IMAD.WIDE.U32 R92, R252, 0x2, R92 ;  /* 0x00000002fc5c7825 */ /* 0x000fe200078e005c */
[-C--:B------:R-:W-:Y:S02]  /*1050*/  LEA R112, P0, R109, R88.reuse, 0x7 ;  /* 0x000000586d707211 */ /* 0x080fe400078038ff */
[----:B------:R-:W-:Y:S01]  /*1060*/  LEA.HI.X R53, R68, R89, RZ, 0x1, P5 ;  /* 0x0000005944357211 */ /* 0x000fe200028f0cff */
[----:B------:R-:W-:Y:S01]  /*1070*/  IMAD.SHL.U32 R174, R97, 0x40, RZ ;  /* 0x0000004061ae7824 */ /* 0x000fe200078e00ff */
[----:B------:R-:W-:Y:S01]  /*1080*/  SHF.L.U32 R96, R244, 0x6, RZ ;  /* 0x00000006f4607819 */ /* 0x000fe200000006ff */
[----:B------:R-:W-:Y:S01]  /*1090*/  IMAD.WIDE.U32 R104, R252, 0x2, R104 ;  /* 0x00000002fc687825 */ /* 0x000fe200078e0068 */
[----:B------:R-:W-:-:S02]  /*10a0*/  LEA R78, P4, R244, R88, 0x7 ;  /* 0x00000058f44e7211 */ /* 0x000fc400078838ff */
[-C--:B------:R-:W-:Y:S01]  /*10b0*/  LEA.HI.X R127, R170, R89.reuse, RZ, 0x1, P6 ;  /* 0x00000059aa7f7211 */ /* 0x080fe200030f0cff */
[----:B------:R-:W-:Y:S01]  /*10c0*/  IMAD.WIDE.U32 R8, R252, 0x2, R8 ;  /* 0x00000002fc087825 */ /* 0x000fe200078e0008 */
[-C--:B------:R-:W-:Y:S02]  /*10d0*/  LEA R68, P5, R17, R88.reuse, 0x7 ;  /* 0x0000005811447211 */ /* 0x080fe400078a38ff */
[-C--:B------:R-:W-:Y:S01]  /*10e0*/  LEA.HI.X R109, R16, R89.reuse, RZ, 0x1, P2 ;  /* 0x00000059106d7211 */ /* 0x080fe200010f0cff */
[----:B------:R-:W2:Y:S01]  /*10f0*/  LDG.E.U16 R17, desc[UR10][R18.64+0x40] ;  /* 0x0000400a12117981 */ /* 0x000ea2000c1e1500 */
[-C--:B------:R-:W-:Y:S01]  /*1100*/  LEA R122, P6, R113, R88.reuse, 0x7 ;  /* 0x00000058717a7211 */ /* 0x080fe200078c38ff */
[----:B------:R-:W-:Y:S01]  /*1110*/  IMAD.WIDE.U32 R10, R252, 0x2, R10 ;  /* 0x00000002fc0a7825 */ /* 0x000fe200078e000a */
[-C--:B------:R-:W-:Y:S01]  /*1120*/  LEA.HI.X R113, R0, R89.reuse, RZ, 0x1, P0 ;  /* 0x0000005900717211 */ /* 0x080fe200000f0cff */
[----:B------:R-:W3:Y:S01]  /*1130*/  LDG.E.U16 R16, desc[UR10][R18.64] ;  /* 0x0000000a12107981 */ /* 0x000ee2000c1e1500 */
[-C--:B------:R-:W-:Y:S01]  /*1140*/  LEA.HI.X R79, R96, R89.reuse, RZ, 0x1, P4 ;  /* 0x00000059604f7211 */ /* 0x080fe200020f0cff */
[----:B------:R-:W-:Y:S01]  /*1150*/  IMAD.SHL.U32 R140, R3, 0x40, RZ ;  /* 0x00000040038c7824 */ /* 0x000fe200078e00ff */
[----:B------:R-:W-:Y:S01]  /*1160*/  LEA R110, P4, R110, R88, 0x7 ;  /* 0x000000586e6e7211 */ /* 0x000fe200078838ff */
[----:B------:R-:W4:Y:S01]  /*1170*/  LDG.E.U16 R0, desc[UR10][R22.64+0x40] ;  /* 0x0000400a16007981 */ /* 0x000f22000c1e1500 */
[----:B------:R-:W-:Y:S01]  /*1180*/  IMAD.WIDE.U32 R40, R252, 0x2, R40 ;  /* 0x00000002fc287825 */ /* 0x000fe200078e0028 */
[----:B------:R-:W-:-:S02]  /*1190*/  LEA.HI.X R125, R150, R89, RZ, 0x1, P3 ;  /* 0x00000059967d7211 */ /* 0x000fc400018f0cff */
[-C--:B------:R-:W-:Y:S01]  /*11a0*/  LEA.HI.X R111, R116, R89.reuse, RZ, 0x1, P4 ;  /* 0x00000059746f7211 */ /* 0x080fe200020f0cff */
[----:B------:R-:W5:Y:S01]  /*11b0*/  LDG.E.U16 R18, desc[UR10][R20.64] ;  /* 0x0000000a14127981 */ /* 0x000f62000c1e1500 */
[-C--:B------:R-:W-:Y:S02]  /*11c0*/  LEA R50, P4, R51, R88.reuse, 0x7 ;  /* 0x0000005833327211 */ /* 0x080fe400078838ff */
[----:B------:R-:W-:Y:S01]  /*11d0*/  SHF.L.U32 R164, R235, 0x6, RZ ;  /* 0x00000006eba47819 */ /* 0x000fe200000006ff */
[----:B------:R-:W5:Y:S01]  /*11e0*/  LDG.E.U16 R19, desc[UR10][R20.64+0x40] ;  /* 0x0000400a14137981 */ /* 0x000f62000c1e1500 */
[----:B------:R-:W-:Y:S02]  /*11f0*/  LEA.HI.X R51, R152, R89, RZ, 0x1, P4 ;  /* 0x0000005998337211 */ /* 0x000fe400020f0cff */
[-C--:B------:R-:W-:Y:S02]  /*1200*/  LEA R54, P4, R229, R88.reuse, 0x7 ;  /* 0x00000058e5367211 */ /* 0x080fe400078838ff */
[----:B------:R-:W-:-:S02]  /*1210*/  LEA R116, P3, R235, R88, 0x7 ;  /* 0x00000058eb747211 */ /* 0x000fc400078638ff */
[-C--:B------:R-:W-:Y:S02]  /*1220*/  LEA.HI.X R55, R166, R89.reuse, RZ, 0x1, P4 ;  /* 0x00000059a6377211 */ /* 0x080fe400020f0cff */
[C---:B------:R-:W-:Y:S01]  /*1230*/  SHF.L.U32 R86, R73.reuse, 0x6, RZ ;  /* 0x0000000649567819 */ /* 0x040fe200000006ff */
[----:B------:R-:W5:Y:S01]  /*1240*/  LDG.E.U16 R20, desc[UR10][R22.64] ;  /* 0x0000000a16147981 */ /* 0x000f62000c1e1500 */
[-C--:B------:R-:W-:Y:S01]  /*1250*/  LEA R72, P4, R73, R88.reuse, 0x7 ;  /* 0x0000005849487211 */ /* 0x080fe200078838ff */
[----:B------:R-:W-:Y:S01]  /*1260*/  IMAD.WIDE.U32 R76, R252, 0x2, R76 ;  /* 0x00000002fc4c7825 */ /* 0x000fe200078e004c */
[-C--:B------:R-:W-:Y:S02]  /*1270*/  LEA.HI.X R117, R164, R89.reuse, RZ, 0x1, P3 ;  /* 0x00000059a4757211 */ /* 0x080fe400018f0cff */
[----:B------:R-:W-:Y:S01]  /*1280*/  LEA R98, P3, R99, R88, 0x7 ;  /* 0x0000005863627211 */ /* 0x000fe200078638ff */
[----:B------:R-:W-:Y:S01]  /*1290*/  IMAD.WIDE.U32 R78, R252, 0x2, R78 ;  /* 0x00000002fc4e7825 */ /* 0x000fe200078e004e */
[----:B------:R-:W-:-:S02]  /*12a0*/  LEA.HI.X R73, R86, R89, RZ, 0x1, P4 ;  /* 0x0000005956497211 */ /* 0x000fc400020f0cff */
[-C--:B------:R-:W-:Y:S01]  /*12b0*/  LEA R86, P4, R69, R88.reuse, 0x7 ;  /* 0x0000005845567211 */ /* 0x080fe200078838ff */
[----:B------:R-:W5:Y:S01]  /*12c0*/  LDG.E.U16 R23, desc[UR10][R24.64] ;  /* 0x0000000a18177981 */ /* 0x000f62000c1e1500 */
[----:B------:R-:W-:Y:S01]  /*12d0*/  IMAD.WIDE.U32 R114, R252, 0x2, R114 ;  /* 0x00000002fc727825 */ /* 0x000fe200078e0072 */
[-C--:B------:R-:W-:Y:S02]  /*12e0*/  LEA.HI.X R99, R178, R89.reuse, RZ, 0x1, P3 ;  /* 0x00000059b2637211 */ /* 0x080fe400018f0cff */
[----:B------:R-:W-:Y:S01]  /*12f0*/  LEA R100, P3, R87, R88, 0x7 ;  /* 0x0000005857647211 */ /* 0x000fe200078638ff */
[----:B------:R-:W-:Y:S01]  /*1300*/  IMAD.WIDE.U32 R126, R252, 0x2, R126 ;  /* 0x00000002fc7e7825 */ /* 0x000fe200078e007e */
[-C--:B------:R-:W-:Y:S02]  /*1310*/  LEA.HI.X R87, R136, R89.reuse, RZ, 0x1, P4 ;  /* 0x0000005988577211 */ /* 0x080fe400020f0cff */
[----:B------:R-:W5:Y:S01]  /*1320*/  LDG.E.U16 R136, desc[UR10][R114.64] ;  /* 0x0000000a72887981 */ /* 0x000f62000c1e1500 */
[----:B------:R-:W-:Y:S01]  /*1330*/  IMAD.WIDE.U32 R90, R252, 0x2, R90 ;  /* 0x00000002fc5a7825 */ /* 0x000fe200078e005a */
[----:B------:R-:W-:-:S02]  /*1340*/  LEA.HI.X R95, R160, R89, RZ, 0x1, P1 ;  /* 0x00000059a05f7211 */ /* 0x000fc400008f0cff */
[----:B------:R-:W5:Y:S01]  /*1350*/  LDG.E.U16 R24, desc[UR10][R24.64+0x40] ;  /* 0x0000400a18187981 */ /* 0x000f62000c1e1500 */
[C---:B------:R-:W-:Y:S01]  /*1360*/  IMAD.WIDE.U32 R46, R252.reuse, 0x2, R46 ;  /* 0x00000002fc2e7825 */ /* 0x040fe200078e002e */
[-C--:B------:R-:W-:Y:S02]  /*1370*/  LEA R96, P1, R97, R88.reuse, 0x7 ;  /* 0x0000005861607211 */ /* 0x080fe400078238ff */
[C---:B------:R-:W-:Y:S01]  /*1380*/  SHF.L.U32 R2, R83.reuse, 0x6, RZ ;  /* 0x0000000653027819 */ /* 0x040fe200000006ff */
[----:B------:R-:W5:Y:S01]  /*1390*/  LDG.E.U16 R114, desc[UR10][R114.64+0x40] ;  /* 0x0000400a72727981 */ /* 0x000f62000c1e1500 */
[----:B------:R-:W-:Y:S01]  /*13a0*/  IMAD.WIDE.U32 R66, R252, 0x2, R66 ;  /* 0x00000002fc427825 */ /* 0x000fe200078e0042 */
[----:B------:R-:W-:Y:S02]  /*13b0*/  LEA.HI.X R97, R174, R89, RZ, 0x1, P1 ;  /* 0x00000059ae617211 */ /* 0x000fe400008f0cff */
[----:B------:R-:W5:Y:S01]  /*13c0*/  LDG.E.U16 R25, desc[UR10][R26.64] ;  /* 0x0000000a1a197981 */ /* 0x000f62000c1e1500 */
[----:B------:R-:W-:Y:S01]  /*13d0*/  IMAD.WIDE.U32 R106, R252, 0x2, R106 ;  /* 0x00000002fc6a7825 */ /* 0x000fe200078e006a */
[----:B------:R-:W-:-:S02]  /*13e0*/  LEA R82, P1, R83, R88, 0x7 ;  /* 0x0000005853527211 */ /* 0x000fc400078238ff */
[----:B------:R-:W5:Y:S01]  /*13f0*/  LDG.E.U16 R139, desc[UR10][R46.64+0x40] ;  /* 0x0000400a2e8b7981 */ /* 0x000f62000c1e1500 */
[----:B------:R-:W-:Y:S01]  /*1400*/  IMAD.WIDE.U32 R110, R252, 0x2, R110 ;  /* 0x00000002fc6e7825 */ /* 0x000fe200078e006e */
[-C--:B------:R-:W-:Y:S02]  /*1410*/  LEA.HI.X R123, R142, R89.reuse, RZ, 0x1, P6 ;  /* 0x000000598e7b7211 */ /* 0x080fe400030f0cff */
[----:B------:R-:W5:Y:S01]  /*1420*/  LDG.E.U16 R115, desc[UR10][R126.64] ;  /* 0x0000000a7e737981 */ /* 0x000f62000c1e1500 */
[C---:B------:R-:W-:Y:S01]  /*1430*/  IMAD.WIDE.U32 R56, R252.reuse, 0x2, R56 ;  /* 0x00000002fc387825 */ /* 0x040fe200078e0038 */
[----:B------:R-:W-:Y:S02]  /*1440*/  LEA R88, P6, R3, R88, 0x7 ;  /* 0x0000005803587211 */ /* 0x000fe400078c38ff */
[----:B------:R-:W5:Y:S01]  /*1450*/  LDG.E.U16 R26, desc[UR10][R26.64+0x40] ;  /* 0x0000400a1a1a7981 */ /* 0x000f62000c1e1500 */
[----:B------:R-:W-:Y:S01]  /*1460*/  IMAD.WIDE.U32 R44, R252, 0x2, R44 ;  /* 0x00000002fc2c7825 */ /* 0x000fe200078e002c */
[----:B------:R-:W-:-:S02]  /*1470*/  LEA.HI.X R83, R2, R89, RZ, 0x1, P1 ;  /* 0x0000005902537211 */ /* 0x000fc400008f0cff */
[----:B------:R-:W2:Y:S01]  /*1480*/  LDG.E.U16 R3, desc[UR10][R4.64] ;  /* 0x0000000a04037981 */ /* 0x000ea2000c1e1500 */
[----:B------:R-:W-:Y:S01]  /*1490*/  IMAD.WIDE.U32 R12, R252, 0x2, R12 ;  /* 0x00000002fc0c7825 */ /* 0x000fe200078e000c */
[-C--:B------:R-:W-:Y:S02]  /*14a0*/  LEA.HI.X R101, R134, R89.reuse, RZ, 0x1, P3 ;  /* 0x0000005986657211 */ /* 0x080fe400018f0cff */
[----:B------:R-:W5:Y:S01]  /*14b0*/  LDG.E.U16 R127, desc[UR10][R126.64+0x40] ;  /* 0x0000400a7e7f7981 */ /* 0x000f62000c1e1500 */
[----:B------:R-:W-:Y:S01]  /*14c0*/  IMAD.WIDE.U32 R48, R252, 0x2, R48 ;  /* 0x00000002fc307825 */ /* 0x000fe200078e0030 */
[-C--:B------:R-:W-:Y:S02]  /*14d0*/  LEA.HI.X R69, R138, R89.reuse, RZ, 0x1, P5 ;  /* 0x000000598a457211 */ /* 0x080fe400028f0cff */
[----:B------:R-:W5:Y:S01]  /*14e0*/  LDG.E.U16 R27, desc[UR10][R28.64] ;  /* 0x0000000a1c1b7981 */ /* 0x000f62000c1e1500 */
[----:B------:R-:W-:Y:S01]  /*14f0*/  IMAD.WIDE.U32 R14, R252, 0x2, R14 ;  /* 0x00000002fc0e7825 */ /* 0x000fe200078e000e */
[----:B------:R-:W-:-:S02]  /*1500*/  LEA.HI.X R89, R140, R89, RZ, 0x1, P6 ;  /* 0x000000598c597211 */ /* 0x000fc400030f0cff */
[----:B------:R-:W3:Y:S04]  /*1510*/  LDG.E.U16 R2, desc[UR10][R4.64+0x40] ;  /* 0x0000400a04027981 */ /* 0x000ee8000c1e1500 */
[----:B------:R0:W5:Y:S04]  /*1520*/  LDG.E.U16 R126, desc[UR10][R46.64] ;  /* 0x0000000a2e7e7981 */ /* 0x000168000c1e1500 */
[----:B------:R-:W5:Y:S01]  /*1530*/  LDG.E.U16 R28, desc[UR10][R28.64+0x40] ;  /* 0x0000400a1c1c7981 */ /* 0x000f62000c1e1500 */
[----:B------:R-:W-:-:S03]  /*1540*/  IMAD.WIDE.U32 R118, R252, 0x2, R118 ;  /* 0x00000002fc767825 */ /* 0x000fc600078e0076 */
[----:B------:R-:W5:Y:S01]  /*1550*/  LDG.E.U16 R5, desc[UR10][R8.64] ;  /* 0x0000000a08057981 */ /* 0x000f62000c1e1500 */
[----:B0-----:R-:W0:Y:S03]  /*1560*/  LDC.64 R46, c[0x0][0x218] ;  /* 0x00008600ff2e7b82 */ /* 0x001e260000000a00 */
[----:B------:R-:W5:Y:S01]  /*1570*/  LDG.E.U16 R29, desc[UR10][R6.64] ;  /* 0x0000000a061d7981 */ /* 0x000f62000c1e1500 */
[----:B------:R-:W-:-:S03]  /*1580*/  IMAD.WIDE.U32 R30, R252, 0x2, R30 ;  /* 0x00000002fc1e7825 */ /* 0x000fc600078e001e */
[----:B------:R-:W5:Y:S04]  /*1590*/  LDG.E.U16 R8, desc[UR10][R8.64+0x40] ;  /* 0x0000400a08087981 */ /* 0x000f68000c1e1500 */
        /* <DEDUP_REMOVED lines=47> */
[----:B------:R-:W-:Y:S01]  /*1890*/  IMAD.WIDE.U32 R82, R252, 0x2, R82 ;  /* 0x00000002fc527825 */ /* 0x000fe200078e0052 */
[----:B------:R-:W-:Y:S02]  /*18a0*/  SHF.L.U32 R225, R210, 0x8, RZ ;  /* 0x00000008d2e17819 */ /* 0x000fe400000006ff */
        /* <DEDUP_REMOVED lines=11> */
[----:B------:R-:W5:Y:S04]  /*1960*/  LDG.E.U16 R43, desc[UR10][R64.64] ;  /* 0x0000000a402b7981 */ /* 0x000f68000c1e1500 */
[----:B------:R-:W5:Y:S01]  /*1970*/  LDG.E.U16 R133, desc[UR10][R74.64] ;  /* 0x0000000a4a857981 */ /* 0x000f62000c1e1500 */
[----:B------:R-:W-:-:S03]  /*1980*/  IMAD.WIDE.U32 R100, R252, 0x2, R100 ;  /* 0x00000002fc647825 */ /* 0x000fc600078e0064 */
[----:B------:R-:W5:Y:S04]  /*1990*/  LDG.E.U16 R135, desc[UR10][R60.64+0x40] ;  /* 0x0000400a3c877981 */ /* 0x000f68000c1e1500 */
[----:B------:R-:W5:Y:S01]  /*19a0*/  LDG.E.U16 R64, desc[UR10][R64.64+0x40] ;  /* 0x0000400a40407981 */ /* 0x000f62000c1e1500 */
[----:B------:R-:W-:-:S03]  /*19b0*/  IMAD.SHL.U32 R224, R209, 0x100, RZ ;  /* 0x00000100d1e07824 */ /* 0x000fc600078e00ff */
[----:B------:R-:W5:Y:S04]  /*19c0*/  LDG.E.U16 R74, desc[UR10][R74.64+0x40] ;  /* 0x0000400a4a4a7981 */ /* 0x000f68000c1e1500 */
[----:B------:R-:W5:Y:S04]  /*19d0*/  LDG.E.U16 R103, desc[UR10][R116.64] ;  /* 0x0000000a74677981 */ /* 0x000f68000c1e1500 */
[----:B------:R-:W5:Y:S04]  /*19e0*/  LDG.E.U16 R65, desc[UR10][R70.64] ;  /* 0x0000000a46417981 */ /* 0x000f68000c1e1500 */
[----:B------:R0:W5:Y:S04]  /*19f0*/  LDG.E.U16 R75, desc[UR10][R60.64] ;  /* 0x0000000a3c4b7981 */ /* 0x000168000c1e1500 */
[----:B------:R-:W5:Y:S04]  /*1a00*/  LDG.E.U16 R96, desc[UR10][R96.64+0x40] ;  /* 0x0000400a60607981 */ /* 0x000f68000c1e1500 */
[----:B------:R-:W5:Y:S01]  /*1a10*/  LDG.E.U16 R70, desc[UR10][R70.64+0x40] ;  /* 0x0000400a46467981 */ /* 0x000f62000c1e1500 */
[----:B0-----:R-:W-:-:S03]  /*1a20*/  LEA R60, P1, R210, R46, 0x9 ;  /* 0x0000002ed23c7211 */ /* 0x001fc600078248ff */
[----:B------:R-:W5:Y:S01]  /*1a30*/  LDG.E.U16 R123, desc[UR10][R122.64+0x40] ;  /* 0x0000400a7a7b7981 */ /* 0x000f62000c1e1500 */
[----:B------:R-:W-:-:S03]  /*1a40*/  IMAD.WIDE.U32 R86, R252, 0x2, R86 ;  /* 0x00000002fc567825 */ /* 0x000fc600078e0056 */
[----:B------:R-:W5:Y:S04]  /*1a50*/  LDG.E.U16 R116, desc[UR10][R116.64+0x40] ;  /* 0x0000400a74747981 */ /* 0x000f68000c1e1500 */
[----:B------:R-:W5:Y:S04]  /*1a60*/  LDG.E.U16 R71, desc[UR10][R76.64] ;  /* 0x0000000a4c477981 */ /* 0x000f68000c1e1500 */
[----:B------:R-:W5:Y:S04]  /*1a70*/  LDG.E.U16 R97, desc[UR10][R80.64] ;  /* 0x0000000a50617981 */ /* 0x000f68000c1e1500 */
[----:B------:R-:W5:Y:S04]  /*1a80*/  LDG.E.U16 R122, desc[UR10][R112.64] ;  /* 0x0000000a707a7981 */ /* 0x000f68000c1e1500 */
[----:B------:R-:W5:Y:S01]  /*1a90*/  LDG.E.U16 R76, desc[UR10][R76.64+0x40] ;  /* 0x0000400a4c4c7981 */ /* 0x000f62000c1e1500 */
[----:B------:R-:W-:-:S03]  /*1aa0*/  IMAD.SHL.U32 R157, R212, 0x100, RZ ;  /* 0x00000100d49d7824 */ /* 0x000fc600078e00ff */
[----:B------:R-:W5:Y:S01]  /*1ab0*/  LDG.E.U16 R117, desc[UR10][R54.64] ;  /* 0x0000000a36757981 */ /* 0x000f62000c1e1500 */
[----:B------:R-:W-:-:S03]  /*1ac0*/  LEA.HI.X R61, R225, R47, RZ, 0x1, P1 ;  /* 0x0000002fe13d7211 */ /* 0x000fc600008f0cff */
[----:B------:R-:W5:Y:S04]  /*1ad0*/  LDG.E.U16 R137, desc[UR10][R54.64+0x40] ;  /* 0x0000400a36897981 */ /* 0x000f68000c1e1500 */
[----:B------:R-:W5:Y:S04]  /*1ae0*/  LDG.E.U16 R77, desc[UR10][R78.64] ;  /* 0x0000000a4e4d7981 */ /* 0x000f68000c1e1500 */
[----:B------:R-:W5:Y:S04]  /*1af0*/  LDG.E.U16 R81, desc[UR10][R80.64+0x40] ;  /* 0x0000400a50517981 */ /* 0x000f68000c1e1500 */
[----:B------:R-:W5:Y:S04]  /*1b00*/  LDG.E.U16 R112, desc[UR10][R112.64+0x40] ;  /* 0x0000400a70707981 */ /* 0x000f68000c1e1500 */
[----:B------:R-:W5:Y:S01]  /*1b10*/  LDG.E.U16 R78, desc[UR10][R78.64+0x40] ;  /* 0x0000400a4e4e7981 */ /* 0x000f62000c1e1500 */
[----:B------:R-:W-:-:S03]  /*1b20*/  IMAD.WIDE.U32 R68, R252, 0x2, R68 ;  /* 0x00000002fc447825 */ /* 0x000fc600078e0044 */
[----:B------:R-:W5:Y:S04]  /*1b30*/  LDG.E.U16 R80, desc[UR10][R98.64] ;  /* 0x0000000a62507981 */ /* 0x000f68000c1e1500 */
[----:B------:R-:W5:Y:S04]  /*1b40*/  LDG.E.U16 R113, desc[UR10][R82.64] ;  /* 0x0000000a52717981 */ /* 0x000f68000c1e1500 */
[----:B------:R-:W5:Y:S01]  /*1b50*/  LDG.E.U16 R79, desc[UR10][R84.64] ;  /* 0x0000000a544f7981 */ /* 0x000f62000c1e1500 */
[----:B------:R-:W-:-:S03]  /*1b60*/  IMAD.SHL.U32 R149, R211, 0x100, RZ ;  /* 0x00000100d3957824 */ /* 0x000fc600078e00ff */
[----:B------:R-:W5:Y:S04]  /*1b70*/  LDG.E.U16 R131, desc[UR10][R62.64] ;  /* 0x0000000a3e837981 */ /* 0x000f68000c1e1500 */
        /* <DEDUP_REMOVED lines=15> */
[----:B------:R-:W5:Y:S01]  /*1c70*/  LDG.E.U16 R108, desc[UR10][R100.64] ;  /* 0x0000000a646c7981 */ /* 0x000f62000c1e1500 */
[----:B------:R-:W-:-:S03]  /*1c80*/  IMAD.WIDE.U32 R60, R252, 0x2, R60 ;  /* 0x00000002fc3c7825 */ /* 0x000fc600078e003c */
[----:B------:R-:W-:Y:S04]  /*1c90*/  STL [R1+0x800], R209 ;  /* 0x000800d101007387 */ /* 0x000fe80000100800 */
[----:B------:R-:W5:Y:S04]  /*1ca0*/  LDG.E.U16 R93, desc[UR10][R66.64] ;  /* 0x0000000a425d7981 */ /* 0x000f68000c1e1500 */
[----:B------:R-:W5:Y:S04]  /*1cb0*/  LDG.E.U16 R100, desc[UR10][R100.64+0x40] ;  /* 0x0000400a64647981 */ /* 0x000f68000c1e1500 */
[----:B------:R-:W5:Y:S04]  /*1cc0*/  LDG.E.U16 R147, desc[UR10][R88.64+0x40] ;  /* 0x0000400a58937981 */ /* 0x000f68000c1e1500 */
[----:B------:R-:W5:Y:S04]  /*1cd0*/  LDG.E.U16 R66, desc[UR10][R66.64+0x40] ;  /* 0x0000400a42427981 */ /* 0x000f68000c1e1500 */
[----:B------:R-:W5:Y:S01]  /*1ce0*/  LDG.E.U16 R101, desc[UR10][R86.64] ;  /* 0x0000000a56657981 */ /* 0x000f62000c1e1500 */
[----:B------:R-:W-:Y:S01]  /*1cf0*/  IMAD.SHL.U32 R181, R213, 0x100, RZ ;  /* 0x00000100d5b57824 */ /* 0x000fe200078e00ff */
[----:B------:R-:W-:-:S02]  /*1d00*/  SHF.L.U32 R180, R214, 0x8, RZ ;  /* 0x00000008d6b47819 */ /* 0x000fc400000006ff */
        /* <DEDUP_REMOVED lines=29> */
[----:B------:R0:W5:Y:S02]  /*1ee0*/  LDG.E.U16 R125, desc[UR10][R50.64] ;  /* 0x0000000a327d7981 */ /* 0x000164000c1e1500 */
[----:B0-----:R-:W-:-:S04]  /*1ef0*/  LEA R50, P0, R226, R46, 0x4 ;  /* 0x0000002ee2327211 */ /* 0x001fc800078020ff */
[-C--:B------:R-:W-:Y:S02]  /*1f00*/  LEA.HI.X R51, R228, R47.reuse, RZ, 0x1, P0 ;  /* 0x0000002fe4337211 */ /* 0x080fe400000f0cff */
[-C--:B------:R-:W-:Y:S01]  /*1f10*/  LEA R54, P0, R209, R46.reuse, 0x9 ;  /* 0x0000002ed1367211 */ /* 0x080fe200078048ff */
[----:B------:R-:W-:Y:S01]  /*1f20*/  IMAD.WIDE.U32 R62, R252, 0x2, R50 ;  /* 0x00000002fc3e7825 */ /* 0x000fe200078e0032 */
[-C--:B------:R-:W-:Y:S02]  /*1f30*/  LEA R50, P1, R212, R46.reuse, 0x9 ;  /* 0x0000002ed4327211 */ /* 0x080fe400078248ff */
[-C--:B------:R-:W-:Y:S02]  /*1f40*/  LEA.HI.X R55, R224, R47.reuse, RZ, 0x1, P0 ;  /* 0x0000002fe0377211 */ /* 0x080fe400000f0cff */
[----:B------:R-:W-:Y:S01]  /*1f50*/  LEA R52, P0, R211, R46, 0x9 ;  /* 0x0000002ed3347211 */ /* 0x000fe200078048ff */
[----:B------:R-:W-:Y:S01]  /*1f60*/  STL [R1+0x804], R210 ;  /* 0x000804d201007387 */ /* 0x000fe20000100800 */
[-C--:B------:R-:W-:Y:S01]  /*1f70*/  LEA.HI.X R51, R157, R47.reuse, RZ, 0x1, P1 ;  /* 0x0000002f9d337211 */ /* 0x080fe200008f0cff */
[C---:B------:R-:W-:Y:S01]  /*1f80*/  IMAD.WIDE.U32 R54, R252.reuse, 0x2, R54 ;  /* 0x00000002fc367825 */ /* 0x040fe200078e0036 */
[----:B------:R-:W-:Y:S01]  /*1f90*/  LEA.HI.X R53, R149, R47, RZ, 0x1, P0 ;  /* 0x0000002f95357211 */ /* 0x000fe200000f0cff */
        /* <DEDUP_REMOVED lines=8> */
[----:B------:R0:W5:Y:S04]  /*2020*/  LDG.E.U16 R148, desc[UR10][R62.64+0x1c0] ;  /* 0x0001c00a3e947981 */ /* 0x000168000c1e1500 */
[----:B------:R-:W-:Y:S04]  /*2030*/  STL [R1+0x808], R224 ;  /* 0x000808e001007387 */ /* 0x000fe80000100800 */
[----:B------:R-:W-:Y:S01]  /*2040*/  STL [R1+0x80c], R211 ;  /* 0x00080cd301007387 */ /* 0x000fe20000100800 */
[----:B0-----:R-:W-:-:S03]  /*2050*/  IMAD.WIDE.U32 R62, R252, 0x2, R50 ;  /* 0x00000002fc3e7825 */ /* 0x001fc600078e0032 */
[----:B------:R0:W-:Y:S04]  /*2060*/  STL [R1+0x774], R149 ;  /* 0x0007749501007387 */ /* 0x0001e80000100800 */
[----:B------:R1:W-:Y:S04]  /*2070*/  STL [R1+0x778], R157 ;  /* 0x0007789d01007387 */ /* 0x0003e80000100800 */
[----:B------:R-:W5:Y:S04]  /*2080*/  LDG.E.U16 R155, desc[UR10][R54.64] ;  /* 0x0000000a369b7981 */ /* 0x000f68000c1e1500 */
[----:B------:R-:W5:Y:S04]  /*2090*/  LDG.E.U16 R154, desc[UR10][R54.64+0x40] ;  /* 0x0000400a369a7981 */ /* 0x000f68000c1e1500 */
[----:B------:R-:W5:Y:S04]  /*20a0*/  LDG.E.U16 R153, desc[UR10][R54.64+0x80] ;  /* 0x0000800a36997981 */ /* 0x000f68000c1e1500 */
[----:B------:R-:W5:Y:S04]  /*20b0*/  LDG.E.U16 R152, desc[UR10][R54.64+0xc0] ;  /* 0x0000c00a36987981 */ /* 0x000f68000c1e1500 */
[----:B------:R-:W5:Y:S04]  /*20c0*/  LDG.E.U16 R151, desc[UR10][R54.64+0x100] ;  /* 0x0001000a36977981 */ /* 0x000f68000c1e1500 */
[----:B------:R-:W5:Y:S04]  /*20d0*/  LDG.E.U16 R150, desc[UR10][R54.64+0x140] ;  /* 0x0001400a36967981 */ /* 0x000f68000c1e1500 */
[----:B0-----:R-:W5:Y:S04]  /*20e0*/  LDG.E.U16 R149, desc[UR10][R54.64+0x180] ;  /* 0x0001800a36957981 */ /* 0x001f68000c1e1500 */
[----:B------:R0:W5:Y:S04]  /*20f0*/  LDG.E.U16 R156, desc[UR10][R54.64+0x1c0] ;  /* 0x0001c00a369c7981 */ /* 0x000168000c1e1500 */
[----:B-1----:R1:W5:Y:S01]  /*2100*/  LDG.E.U16 R157, desc[UR10][R60.64+0x180] ;  /* 0x0001800a3c9d7981 */ /* 0x002362000c1e1500 */
[----:B------:R-:W-:-:S03]  /*2110*/  IMAD.SHL.U32 R186, R216, 0x100, RZ ;  /* 0x00000100d8ba7824 */ /* 0x000fc600078e00ff */
[----:B------:R-:W5:Y:S01]  /*2120*/  LDG.E.U16 R178, desc[UR10][R62.64] ;  /* 0x0000000a3eb27981 */ /* 0x000f62000c1e1500 */
[----:B0-----:R-:W-:-:S03]  /*2130*/  LEA R54, P0, R213, R46, 0x9 ;  /* 0x0000002ed5367211 */ /* 0x001fc600078048ff */
[----:B------:R-:W5:Y:S01]  /*2140*/  LDG.E.U16 R177, desc[UR10][R62.64+0x40] ;  /* 0x0000400a3eb17981 */ /* 0x000f62000c1e1500 */
[----:B-1----:R-:W-:-:S03]  /*2150*/  LEA R60, P1, R214, R46, 0x9 ;  /* 0x0000002ed63c7211 */ /* 0x002fc600078248ff */
[----:B------:R-:W5:Y:S01]  /*2160*/  LDG.E.U16 R176, desc[UR10][R62.64+0x80] ;  /* 0x0000800a3eb07981 */ /* 0x000f62000c1e1500 */
[----:B------:R-:W-:-:S03]  /*2170*/  LEA.HI.X R55, R181, R47, RZ, 0x1, P0 ;  /* 0x0000002fb5377211 */ /* 0x000fc600000f0cff */
[----:B------:R-:W5:Y:S01]  /*2180*/  LDG.E.U16 R175, desc[UR10][R62.64+0xc0] ;  /* 0x0000c00a3eaf7981 */ /* 0x000f62000c1e1500 */
[----:B------:R-:W-:-:S03]  /*2190*/  LEA.HI.X R61, R180, R47, RZ, 0x1, P1 ;  /* 0x0000002fb43d7211 */ /* 0x000fc600008f0cff */
[----:B------:R-:W5:Y:S04]  /*21a0*/  LDG.E.U16 R174, desc[UR10][R62.64+0x100] ;  /* 0x0001000a3eae7981 */ /* 0x000f68000c1e1500 */
[----:B------:R-:W5:Y:S04]  /*21b0*/  LDG.E.U16 R173, desc[UR10][R62.64+0x140] ;  /* 0x0001400a3ead7981 */ /* 0x000f68000c1e1500 */
[----:B------:R-:W5:Y:S01]  /*21c0*/  LDG.E.U16 R172, desc[UR10][R62.64+0x180] ;  /* 0x0001800a3eac7981 */ /* 0x000f62000c1e1500 */
[----:B------:R-:W-:-:S03]  /*21d0*/  LEA R50, P1, R216, R46, 0x9 ;  /* 0x0000002ed8327211 */ /* 0x000fc600078248ff */
[----:B------:R-:W5:Y:S04]  /*21e0*/  LDG.E.U16 R171, desc[UR10][R52.64] ;  /* 0x0000000a34ab7981 */ /* 0x000f68000c1e1500 */
[----:B------:R-:W5:Y:S04]  /*21f0*/  LDG.E.U16 R170, desc[UR10][R52.64+0x40] ;  /* 0x0000400a34aa7981 */ /* 0x000f68000c1e1500 */
[----:B------:R0:W5:Y:S04]  /*2200*/  LDG.E.U16 R62, desc[UR10][R62.64+0x1c0] ;  /* 0x0001c00a3e3e7981 */ /* 0x000168000c1e1500 */
[----:B------:R-:W5:Y:S04]  /*2210*/  LDG.E.U16 R169, desc[UR10][R52.64+0x80] ;  /* 0x0000800a34a97981 */ /* 0x000f68000c1e1500 */
[----:B------:R-:W5:Y:S01]  /*2220*/  LDG.E.U16 R168, desc[UR10][R52.64+0xc0] ;  /* 0x0000c00a34a87981 */ /* 0x000f62000c1e1500 */
[----:B0-----:R-:W-:-:S03]  /*2230*/  IMAD.SHL.U32 R63, R215, 0x100, RZ ;  /* 0x00000100d73f7824 */ /* 0x001fc600078e00ff */
[----:B------:R-:W5:Y:S04]  /*2240*/  LDG.E.U16 R167, desc[UR10][R52.64+0x100] ;  /* 0x0001000a34a77981 */ /* 0x000f68000c1e1500 */
[----:B------:R-:W5:Y:S04]  /*2250*/  LDG.E.U16 R166, desc[UR10][R52.64+0x140] ;  /* 0x0001400a34a67981 */ /* 0x000f68000c1e1500 */
[----:B------:R-:W5:Y:S04]  /*2260*/  LDG.E.U16 R165, desc[UR10][R52.64+0x180] ;  /* 0x0001800a34a57981 */ /* 0x000f68000c1e1500 */
[----:B------:R0:W5:Y:S01]  /*2270*/  LDG.E.U16 R179, desc[UR10][R52.64+0x1c0] ;  /* 0x0001c00a34b37981 */ /* 0x000162000c1e1500 */
[----:B------:R-:W-:-:S03]  /*2280*/  IMAD.WIDE.U32 R54, R252, 0x2, R54 ;  /* 0x00000002fc367825 */ /* 0x000fc600078e0036 */
[----:B------:R-:W-:Y:S01]  /*2290*/  STL [R1+0x810], R225 ;  /* 0x000810e101007387 */ /* 0x000fe20000100800 */
[-C--:B------:R-:W-:Y:S02]  /*22a0*/  LEA.HI.X R51, R186, R47.reuse, RZ, 0x1, P1 ;  /* 0x0000002fba337211 */ /* 0x080fe400008f0cff */
[----:B0-----:R-:W-:Y:S01]  /*22b0*/  LEA R52, P0, R215, R46, 0x9 ;  /* 0x0000002ed7347211 */ /* 0x001fe200078048ff */
[----:B------:R-:W-:Y:S03]  /*22c0*/  STL [R1+0x814], R212 ;  /* 0x000814d401007387 */ /* 0x000fe60000100800 */
[----:B------:R-:W-:Y:S01]  /*22d0*/  LEA.HI.X R53, R63, R47, RZ, 0x1, P0 ;  /* 0x0000002f3f357211 */ /* 0x000fe200000f0cff */
[----:B------:R-:W-:Y:S01]  /*22e0*/  STL [R1+0x818], R213 ;  /* 0x000818d501007387 */ /* 0x000fe20000100800 */
[----:B------:R-:W-:-:S03]  /*22f0*/  IMAD.WIDE.U32 R60, R252, 0x2, R60 ;  /* 0x00000002fc3c7825 */ /* 0x000fc600078e003c */
[----:B------:R0:W-:Y:S01]  /*2300*/  STL [R1+0x768], R181 ;  /* 0x000768b501007387 */ /* 0x0001e20000100800 */
[----:B------:R-:W-:-:S03]  /*2310*/  IMAD.WIDE.U32 R52, R252, 0x2, R52 ;  /* 0x00000002fc347825 */ /* 0x000fc600078e0034 */
[----:B------:R-:W-:Y:S01]  /*2320*/  STL [R1+0x81c], R214 ;  /* 0x00081cd601007387 */ /* 0x000fe20000100800 */
[----:B------:R-:W-:-:S03]  /*2330*/  IMAD.WIDE.U32 R50, R252, 0x2, R50 ;  /* 0x00000002fc327825 */ /* 0x000fc600078e0032 */
[----:B------:R1:W-:Y:S04]  /*2340*/  STL [R1+0x764], R180 ;  /* 0x000764b401007387 */ /* 0x0003e80000100800 */
[----:B------:R-:W-:Y:S04]  /*2350*/  STL [R1+0x820], R215 ;  /* 0x000820d701007387 */ /* 0x000fe80000100800 */
[----:B------:R4:W-:Y:S04]  /*2360*/  STL [R1+0x76c], R63 ;  /* 0x00076c3f01007387 */ /* 0x0009e80000100800 */
[----:B------:R-:W5:Y:S04]  /*2370*/  LDG.E.U16 R185, desc[UR10][R54.64] ;  /* 0x0000000a36b97981 */ /* 0x000f68000c1e1500 */
[----:B------:R-:W5:Y:S04]  /*2380*/  LDG.E.U16 R184, desc[UR10][R54.64+0x40] ;  /* 0x0000400a36b87981 */ /* 0x000f68000c1e1500 */
[----:B------:R-:W5:Y:S04]  /*2390*/  LDG.E.U16 R183, desc[UR10][R54.64+0x80] ;  /* 0x0000800a36b77981 */ /* 0x000f68000c1e1500 */
[----:B------:R-:W5:Y:S04]  /*23a0*/  LDG.E.U16 R182, desc[UR10][R54.64+0xc0] ;  /* 0x0000c00a36b67981 */ /* 0x000f68000c1e1500 */
[----:B0-----:R-:W5:Y:S04]  /*23b0*/  LDG.E.U16 R181, desc[UR10][R54.64+0x100] ;  /* 0x0001000a36b57981 */ /* 0x001f68000c1e1500 */
[----:B-1----:R-:W5:Y:S04]  /*23c0*/  LDG.E.U16 R180, desc[UR10][R54.64+0x140] ;  /* 0x0001400a36b47981 */ /* 0x002f68000c1e1500 */
[----:B----4-:R-:W4:Y:S04]  /*23d0*/  LDG.E.U16 R63, desc[UR10][R54.64+0x180] ;  /* 0x0001800a363f7981 */ /* 0x010f28000c1e1500 */
[----:B------:R0:W-:Y:S04]  /*23e0*/  STL [R1+0x770], R186 ;  /* 0x000770ba01007387 */ /* 0x0001e80000100800 */
[----:B------:R-:W4:Y:S04]  /*23f0*/  LDG.E.U16 R191, desc[UR10][R60.64] ;  /* 0x0000000a3cbf7981 */ /* 0x000f28000c1e1500 */
[----:B------:R-:W4:Y:S04]  /*2400*/  LDG.E.U16 R54, desc[UR10][R54.64+0x1c0] ;  /* 0x0001c00a36367981 */ /* 0x000f28000c1e1500 */
[----:B------:R-:W4:Y:S04]  /*2410*/  LDG.E.U16 R190, desc[UR10][R60.64+0x40] ;  /* 0x0000400a3cbe7981 */ /* 0x000f28000c1e1500 */
[----:B------:R-:W4:Y:S04]  /*2420*/  LDG.E.U16 R189, desc[UR10][R60.64+0x80] ;  /* 0x0000800a3cbd7981 */ /* 0x000f28000c1e1500 */
[----:B------:R-:W4:Y:S04]  /*2430*/  LDG.E.U16 R188, desc[UR10][R60.64+0xc0] ;  /* 0x0000c00a3cbc7981 */ /* 0x000f28000c1e1500 */
[----:B------:R-:W4:Y:S04]  /*2440*/  LDG.E.U16 R187, desc[UR10][R60.64+0x100] ;  /* 0x0001000a3cbb7981 */ /* 0x000f28000c1e1500 */
[----:B0-----:R-:W4:Y:S04]  /*2450*/  LDG.E.U16 R186, desc[UR10][R60.64+0x140] ;  /* 0x0001400a3cba7981 */ /* 0x001f28000c1e1500 */
[----:B------:R-:W4:Y:S04]  /*2460*/  LDG.E.U16 R55, desc[UR10][R60.64+0x180] ;  /* 0x0001800a3c377981 */ /* 0x000f28000c1e1500 */
        /* <DEDUP_REMOVED lines=16> */
[----:B------:R0:W4:Y:S01]  /*2570*/  LDG.E.U16 R50, desc[UR10][R50.64+0x1c0] ;  /* 0x0001c00a32327981 */ /* 0x000122000c1e1500 */
[----:B------:R-:W1:Y:S01]  /*2580*/  S2UR UR4, SR_CgaCtaId ;  /* 0x00000000000479c3 */ /* 0x000e620000008800 */
[----:B------:R-:W-:Y:S01]  /*2590*/  UMOV UR8, 0x400 ;  /* 0x0000040000087882 */ /* 0x000fe20000000000 */
[----:B------:R-:W-:Y:S01]  /*25a0*/  SHF.R.U32.HI R205, RZ, 0x1, R226 ;  /* 0x00000001ffcd7819 */ /* 0x000fe200000116e2 */
[----:B0-----:R-:W-:-:S05]  /*25b0*/  IMAD R51, R226, 0x2, R252 ;  /* 0x00000002e2337824 */ /* 0x001fca00078e02fc */
[----:B------:R-:W-:-:S04]  /*25c0*/  SHF.L.U32 R51, R51, 0x1, RZ ;  /* 0x0000000133337819 */ /* 0x000fc800000006ff */
[----:B------:R-:W-:Y:S01]  /*25d0*/  LOP3.LUT R205, R51, R205, RZ, 0x3c, !PT ;  /* 0x000000cd33cd7212 */ /* 0x000fe200078e3cff */
[----:B-1----:R-:W-:Y:S01]  /*25e0*/  ULEA UR8, UR4, UR8, 0x18 ;  /* 0x0000000804087291 */ /* 0x002fe2000f8ec03f */
[----:B------:R-:W-:Y:S02]  /*25f0*/  IMAD.SHL.U32 R207, R217, 0x100, RZ ;  /* 0x00000100d9cf7824 */ /* 0x000fe400078e00ff */
[----:B------:R-:W-:-:S06]  /*2600*/  IMAD.SHL.U32 R206, R218, 0x100, RZ ;  /* 0x00000100dace7824 */ /* 0x000fcc00078e00ff */
[----:B---3--:R0:W-:Y:S04]  /*2610*/  STS.U16 [R205+UR8+0x40], R2 ;  /* 0x00004002cd007988 */ /* 0x0081e80008000408 */
[----:B--2---:R1:W-:Y:S01]  /*2620*/  STS.U16 [R205+UR8], R3 ;  /* 0x00000003cd007988 */ /* 0x0043e20008000408 */
[----:B0-----:R-:W-:-:S03]  /*2630*/  LEA R2, P0, R217, R46, 0x9 ;  /* 0x0000002ed9027211 */ /* 0x001fc600078048ff */
[----:B------:R0:W-:Y:S01]  /*2640*/  STS.U16 [R205+UR8+0xe00], R0 ;  /* 0x000e0000cd007988 */ /* 0x0001e20008000408 */
[----:B-1----:R-:W-:-:S03]  /*2650*/  LEA.HI.X R3, R207, R47, RZ, 0x1, P0 ;  /* 0x0000002fcf037211 */ /* 0x002fc600000f0cff */
[----:B-----5:R1:W-:Y:S04]  /*2660*/  STS.U16 [R205+UR8+0x1e00], R6 ;  /* 0x001e0006cd007988 */ /* 0x0203e80008000408 */
[----:B------:R2:W-:Y:S01]  /*2670*/  STS.U16 [R205+UR8+0x2000], R4 ;  /* 0x00200004cd007988 */ /* 0x0005e20008000408 */
[C---:B0-----:R-:W-:Y:S01]  /*2680*/  IMAD.SHL.U32 R0, R219.reuse, 0x100, RZ ;  /* 0x00000100db007824 */ /* 0x041fe200078e00ff */
[-C--:B-1----:R-:W-:Y:S02]  /*2690*/  LEA R6, P0, R219, R46.reuse, 0x9 ;  /* 0x0000002edb067211 */ /* 0x082fe400078048ff */
[----:B------:R0:W-:Y:S01]  /*26a0*/  STS.U16 [R205+UR8+0x2240], R7 ;  /* 0x00224007cd007988 */ /* 0x0001e20008000408 */
[----:B--2---:R-:W-:-:S03]  /*26b0*/  LEA R4, P1, R218, R46, 0x9 ;  /* 0x0000002eda047211 */ /* 0x004fc600078248ff */
[----:B------:R-:W-:Y:S01]  /*26c0*/  STL [R1+0x824], R216 ;  /* 0x000824d801007387 */ /* 0x000fe20000100800 */
[----:B------:R-:W-:-:S03]  /*26d0*/  IMAD.WIDE.U32 R2, R252, 0x2, R2 ;  /* 0x00000002fc027825 */ /* 0x000fc600078e0002 */
[----:B------:R1:W-:Y:S01]  /*26e0*/  STS.U16 [R205+UR8+0x240], R5 ;  /* 0x00024005cd007988 */ /* 0x0003e20008000408 */
[----:B0-----:R-:W-:-:S03]  /*26f0*/  LEA.HI.X R7, R0, R47, RZ, 0x1, P0 ;  /* 0x0000002f00077211 */ /* 0x001fc600000f0cff */
[----:B------:R-:W-:Y:S04]  /*2700*/  STL [R1+0x828], R217 ;  /* 0x000828d901007387 */ /* 0x000fe80000100800 */
[----:B------:R-:W-:Y:S01]  /*2710*/  STL [R1+0x748], R207 ;  /* 0x000748cf01007387 */ /* 0x000fe20000100800 */
[----:B-1----:R-:W-:-:S03]  /*2720*/  LEA.HI.X R5, R206, R47, RZ, 0x1, P1 ;  /* 0x0000002fce057211 */ /* 0x002fc600008f0cff */
[----:B------:R-:W-:Y:S01]  /*2730*/  STL [R1+0x82c], R218 ;  /* 0x00082cda01007387 */ /* 0x000fe20000100800 */
[----:B------:R-:W-:-:S03]  /*2740*/  IMAD.WIDE.U32 R6, R252, 0x2, R6 ;  /* 0x00000002fc067825 */ /* 0x000fc600078e0006 */
[----:B------:R-:W-:Y:S01]  /*2750*/  STL [R1+0x74c], R206 ;  /* 0x00074cce01007387 */ /* 0x000fe20000100800 */
[----:B------:R-:W-:-:S03]  /*2760*/  IMAD.WIDE.U32 R4, R252, 0x2, R4 ;  /* 0x00000002fc047825 */ /* 0x000fc600078e0004 */
[----:B------:R-:W-:Y:S04]  /*2770*/  STL [R1+0x830], R219 ;  /* 0x000830db01007387 */ /* 0x000fe80000100800 */
[----:B------:R0:W-:Y:S04]  /*2780*/  STS.U16 [R205+UR8+0x200], R8 ;  /* 0x00020008cd007988 */ /* 0x0001e80008000408 */
[----:B------:R-:W-:Y:S04]  /*2790*/  STS.U16 [R205+UR8+0x400], R9 ;  /* 0x00040009cd007988 */ /* 0x000fe80008000408 */
[----:B------:R-:W-:Y:S01]  /*27a0*/  STS.U16 [R205+UR8+0x440], R10 ;  /* 0x0004400acd007988 */ /* 0x000fe20008000408 */
[----:B0-----:R-:W-:-:S03]  /*27b0*/  LEA R8, P0, R220, R46, 0x9 ;  /* 0x0000002edc087211 */ /* 0x001fc600078048ff */
[----:B------:R0:W-:Y:S04]  /*27c0*/  STS.U16 [R205+UR8+0x640], R11 ;  /* 0x0006400bcd007988 */ /* 0x0001e80008000408 */
[----:B------:R-:W-:Y:S04]  /*27d0*/  STS.U16 [R205+UR8+0x600], R12 ;  /* 0x0006000ccd007988 */ /* 0x000fe80008000408 */
[----:B------:R1:W-:Y:S01]  /*27e0*/  STS.U16 [R205+UR8+0x800], R13 ;  /* 0x0008000dcd007988 */ /* 0x0003e20008000408 */
[----:B0-----:R-:W-:-:S03]  /*27f0*/  IMAD.SHL.U32 R11, R221, 0x100, RZ ;  /* 0x00000100dd0b7824 */ /* 0x001fc600078e00ff */
[----:B------:R-:W-:Y:S04]  /*2800*/  STS.U16 [R205+UR8+0x840], R15 ;  /* 0x0008400fcd007988 */ /* 0x000fe80008000408 */
[----:B------:R-:W-:Y:S01]  /*2810*/  STS.U16 [R205+UR8+0xa40], R16 ;  /* 0x000a4010cd007988 */ /* 0x000fe20008000408 */
[----:B-1----:R-:W-:-:S03]  /*2820*/  SHF.L.U32 R13, R220, 0x8, RZ ;  /* 0x00000008dc0d7819 */ /* 0x002fc600000006ff */
[----:B------:R-:W-:Y:S04]  /*2830*/  STS.U16 [R205+UR8+0xa00], R17 ;  /* 0x000a0011cd007988 */ /* 0x000fe80008000408 */
        /* <DEDUP_REMOVED lines=158> */
[----:B----4-:R-:W-:Y:S04]  /*3220*/  STS.U16 [R205+UR8+0xea40], R63 ;  /* 0x00ea403fcd007988 */ /* 0x010fe80008000408 */
        /* <DEDUP_REMOVED lines=24> */
[----:B------:R0:W-:Y:S04]  /*33b0*/  STL [R1+0x750], R0 ;  /* 0x0007500001007387 */ /* 0x0001e80000100800 */
[----:B------:R1:W-:Y:S04]  /*33c0*/  STS.U16 [R205+UR8+0xf040], R50 ;  /* 0x00f04032cd007988 */ /* 0x0003e80008000408 */
[----:B------:R-:W2:Y:S04]  /*33d0*/  LDG.E.U16 R10, desc[UR10][R2.64+0x40] ;  /* 0x0000400a020a7981 */ /* 0x000ea8000c1e1500 */
[----:B0-----:R-:W3:Y:S04]  /*33e0*/  LDG.E.U16 R0, desc[UR10][R2.64] ;  /* 0x0000000a02007981 */ /* 0x001ee8000c1e1500 */
[----:B------:R-:W4:Y:S04]  /*33f0*/  LDG.E.U16 R12, desc[UR10][R2.64+0x80] ;  /* 0x0000800a020c7981 */ /* 0x000f28000c1e1500 */
[----:B------:R-:W5:Y:S04]  /*3400*/  LDG.E.U16 R14, desc[UR10][R2.64+0xc0] ;  /* 0x0000c00a020e7981 */ /* 0x000f68000c1e1500 */
[----:B------:R-:W5:Y:S04]  /*3410*/  LDG.E.U16 R16, desc[UR10][R2.64+0x100] ;  /* 0x0001000a02107981 */ /* 0x000f68000c1e1500 */
[----:B------:R-:W5:Y:S04]  /*3420*/  LDG.E.U16 R18, desc[UR10][R2.64+0x140] ;  /* 0x0001400a02127981 */ /* 0x000f68000c1e1500 */
[----:B------:R-:W5:Y:S04]  /*3430*/  LDG.E.U16 R20, desc[UR10][R2.64+0x180] ;  /* 0x0001800a02147981 */ /* 0x000f68000c1e1500 */
[----:B------:R0:W5:Y:S01]  /*3440*/  LDG.E.U16 R22, desc[UR10][R2.64+0x1c0] ;  /* 0x0001c00a02167981 */ /* 0x000162000c1e1500 */
[----:B------:R-:W-:-:S03]  /*3450*/  LEA.HI.X R9, R13, R47, RZ, 0x1, P0 ;  /* 0x0000002f0d097211 */ /* 0x000fc600000f0cff */
[----:B------:R-:W5:Y:S04]  /*3460*/  LDG.E.U16 R40, desc[UR10][R6.64] ;  /* 0x0000000a06287981 */ /* 0x000f68000c1e1500 */
[----:B------:R-:W5:Y:S01]  /*3470*/  LDG.E.U16 R42, desc[UR10][R6.64+0x40] ;  /* 0x0000400a062a7981 */ /* 0x000f62000c1e1500 */
[----:B0-----:R-:W-:-:S03]  /*3480*/  LEA R2, P1, R221, R46, 0x9 ;  /* 0x0000002edd027211 */ /* 0x001fc600078248ff */
[----:B------:R-:W5:Y:S01]  /*3490*/  LDG.E.U16 R44, desc[UR10][R6.64+0x80] ;  /* 0x0000800a062c7981 */ /* 0x000f62000c1e1500 */
[----:B------:R-:W-:-:S03]  /*34a0*/  LEA.HI.X R3, R11, R47, RZ, 0x1, P1 ;  /* 0x0000002f0b037211 */ /* 0x000fc600008f0cff */
[----:B------:R-:W5:Y:S04]  /*34b0*/  LDG.E.U16 R48, desc[UR10][R6.64+0xc0] ;  /* 0x0000c00a06307981 */ /* 0x000f68000c1e1500 */
[----:B-1----:R-:W5:Y:S04]  /*34c0*/  LDG.E.U16 R50, desc[UR10][R6.64+0x100] ;  /* 0x0001000a06327981 */ /* 0x002f68000c1e1500 */
[----:B------:R-:W5:Y:S04]  /*34d0*/  LDG.E.U16 R52, desc[UR10][R6.64+0x140] ;  /* 0x0001400a06347981 */ /* 0x000f68000c1e1500 */
[----:B------:R-:W5:Y:S04]  /*34e0*/  LDG.E.U16 R54, desc[UR10][R6.64+0x180] ;  /* 0x0001800a06367981 */ /* 0x000f68000c1e1500 */
[----:B------:R0:W5:Y:S04]  /*34f0*/  LDG.E.U16 R56, desc[UR10][R6.64+0x1c0] ;  /* 0x0001c00a06387981 */ /* 0x000168000c1e1500 */
[----:B------:R-:W5:Y:S04]  /*3500*/  LDG.E.U16 R24, desc[UR10][R4.64] ;  /* 0x0000000a04187981 */ /* 0x000f68000c1e1500 */
[----:B------:R-:W5:Y:S01]  /*3510*/  LDG.E.U16 R26, desc[UR10][R4.64+0x40] ;  /* 0x0000400a041a7981 */ /* 0x000f62000c1e1500 */
[----:B0-----:R-:W-:-:S03]  /*3520*/  IMAD.SHL.U32 R6, R222, 0x100, RZ ;  /* 0x00000100de067824 */ /* 0x001fc600078e00ff */
[----:B------:R-:W5:Y:S01]  /*3530*/  LDG.E.U16 R28, desc[UR10][R4.64+0x80] ;  /* 0x0000800a041c7981 */ /* 0x000f62000c1e1500 */
[----:B------:R-:W-:-:S03]  /*3540*/  IMAD.SHL.U32 R7, R223, 0x100, RZ ;  /* 0x00000100df077824 */ /* 0x000fc600078e00ff */
[----:B------:R-:W5:Y:S04]  /*3550*/  LDG.E.U16 R30, desc[UR10][R4.64+0xc0] ;  /* 0x0000c00a041e7981 */ /* 0x000f68000c1e1500 */
[----:B------:R-:W5:Y:S04]  /*3560*/  LDG.E.U16 R32, desc[UR10][R4.64+0x100] ;  /* 0x0001000a04207981 */ /* 0x000f68000c1e1500 */
[----:B------:R-:W5:Y:S04]  /*3570*/  LDG.E.U16 R34, desc[UR10][R4.64+0x140] ;  /* 0x0001400a04227981 */ /* 0x000f68000c1e1500 */
[----:B------:R-:W5:Y:S04]  /*3580*/  LDG.E.U16 R36, desc[UR10][R4.64+0x180] ;  /* 0x0001800a04247981 */ /* 0x000f68000c1e1500 */
[----:B------:R0:W5:Y:S01]  /*3590*/  LDG.E.U16 R38, desc[UR10][R4.64+0x1c0] ;  /* 0x0001c00a04267981 */ /* 0x000162000c1e1500 */
[----:B------:R-:W-:-:S03]  /*35a0*/  IMAD.WIDE.U32 R8, R252, 0x2, R8 ;  /* 0x00000002fc087825 */ /* 0x000fc600078e0008 */
[----:B------:R-:W-:Y:S01]  /*35b0*/  STL [R1+0x834], R220 ;  /* 0x000834dc01007387 */ /* 0x000fe20000100800 */
[-C--:B0-----:R-:W-:Y:S01]  /*35c0*/  LEA R4, P0, R222, R46.reuse, 0x9 ;  /* 0x0000002ede047211 */ /* 0x081fe200078048ff */
[----:B------:R-:W-:Y:S01]  /*35d0*/  IMAD.WIDE.U32 R2, R252, 0x2, R2 ;  /* 0x00000002fc027825 */ /* 0x000fe200078e0002 */
[----:B------:R-:W-:Y:S01]  /*35e0*/  LEA R46, P1, R223, R46, 0x9 ;  /* 0x0000002edf2e7211 */ /* 0x000fe200078248ff */
[----:B------:R-:W5:Y:S01]  /*35f0*/  LDG.E.U16 R58, desc[UR10][R8.64+0x40] ;  /* 0x0000400a083a7981 */ /* 0x000f62000c1e1500 */
[-C--:B------:R-:W-:Y:S02]  /*3600*/  LEA.HI.X R5, R6, R47.reuse, RZ, 0x1, P0 ;  /* 0x0000002f06057211 */ /* 0x080fe400000f0cff */
[----:B------:R-:W-:Y:S01]  /*3610*/  LEA.HI.X R47, R7, R47, RZ, 0x1, P1 ;  /* 0x0000002f072f7211 */ /* 0x000fe200008f0cff */
[----:B------:R-:W-:Y:S01]  /*3620*/  STL [R1+0x754], R13 ;  /* 0x0007540d01007387 */ /* 0x000fe20000100800 */
[----:B------:R-:W-:-:S03]  /*3630*/  IMAD.WIDE.U32 R4, R252, 0x2, R4 ;  /* 0x00000002fc047825 */ /* 0x000fc600078e0004 */
[----:B------:R-:W-:Y:S01]  /*3640*/  STL [R1+0x838], R221 ;  /* 0x000838dd01007387 */ /* 0x000fe20000100800 */
[----:B------:R-:W-:-:S03]  /*3650*/  IMAD.WIDE.U32 R46, R252, 0x2, R46 ;  /* 0x00000002fc2e7825 */ /* 0x000fc600078e002e */
[----:B------:R-:W-:Y:S04]  /*3660*/  STL [R1+0x758], R11 ;  /* 0x0007580b01007387 */ /* 0x000fe80000100800 */
[----:B------:R-:W-:Y:S04]  /*3670*/  STL [R1+0x83c], R222 ;  /* 0x00083cde01007387 */ /* 0x000fe80000100800 */
[----:B------:R0:W-:Y:S04]  /*3680*/  STL [R1+0x75c], R6 ;  /* 0x00075c0601007387 */ /* 0x0001e80000100800 */
[----:B------:R-:W5:Y:S04]  /*3690*/  LDG.E.U16 R60, desc[UR10][R8.64+0x80] ;  /* 0x0000800a083c7981 */ /* 0x000f68000c1e1500 */
[----:B------:R-:W5:Y:S04]  /*36a0*/  LDG.E.U16 R62, desc[UR10][R8.64+0xc0] ;  /* 0x0000c00a083e7981 */ /* 0x000f68000c1e1500 */
[----:B0-----:R-:W5:Y:S04]  /*36b0*/  LDG.E.U16 R6, desc[UR10][R8.64] ;  /* 0x0000000a08067981 */ /* 0x001f68000c1e1500 */
        /* <DEDUP_REMOVED lines=28> */
[----:B------:R-:W-:-:S04]  /*3880*/  UIADD3 UR4, UR8, 0x8000, URZ ;  /* 0x0000800008047890 */ /* 0x000fc8000fffe03f */
[----:B------:R-:W-:Y:S02]  /*3890*/  USHF.R.U32.HI UR9, URZ, 0x4, UR4 ;  /* 0x000000043f097899 */ /* 0x000fe40008011604 */
[----:B------:R-:W-:Y:S02]  /*38a0*/  USHF.R.U32.HI UR4, URZ, 0x4, UR8 ;  /* 0x000000043f047899 */ /* 0x000fe40008011608 */
[----:B------:R-:W-:Y:S02]  /*38b0*/  USGXT.U32 UR9, UR9, 0xe ;  /* 0x0000000e0909789a */ /* 0x000fe40008000000 */
[----:B------:R-:W-:Y:S02]  /*38c0*/  USGXT.U32 UR4, UR4, 0xe ;  /* 0x0000000e0404789a */ /* 0x000fe40008000000 */
[----:B------:R-:W-:Y:S01]  /*38d0*/  ULOP3.LUT UR6, UR9, 0x2000000, URZ, 0xfc, !UPT ;  /* 0x0200000009067892 */ /* 0x000fe2000f8efc3f */
[----:B------:R-:W-:Y:S01]  /*38e0*/  UMOV UR5, 0x40000040 ;  /* 0x4000004000057882 */ /* 0x000fe20000000000 */
[----:B------:R-:W-:Y:S01]  /*38f0*/  UMOV UR7, 0x40000040 ;  /* 0x4000004000077882 */ /* 0x000fe20000000000 */
[----:B---3--:R-:W-:Y:S04]  /*3900*/  STS.U16 [R205+UR8+0x9240], R0 ;  /* 0x00924000cd007988 */ /* 0x008fe80008000408 */
[----:B--2---:R-:W-:Y:S04]  /*3910*/  STS.U16 [R205+UR8+0x9200], R10 ;  /* 0x0092000acd007988 */ /* 0x004fe80008000408 */
[----:B----4-:R-:W-:Y:S04]  /*3920*/  STS.U16 [R205+UR8+0xb240], R12 ;  /* 0x00b2400ccd007988 */ /* 0x010fe80008000408 */
[----:B-----5:R-:W-:Y:S04]  /*3930*/  STS.U16 [R205+UR8+0xb200], R14 ;  /* 0x00b2000ecd007988 */ /* 0x020fe80008000408 */
        /* <DEDUP_REMOVED lines=51> */
[----:B------:R0:W-:Y:S01]  /*3c70*/  STS.U16 [R205+UR8+0xfe00], R114 ;  /* 0x00fe0072cd007988 */ /* 0x0001e20008000408 */
[----:B------:R-:W-:Y:S06]  /*3c80*/  BAR.SYNC.DEFER_BLOCKING 0x0 ;  /* 0x0000000000007b1d */ /* 0x000fec0000010000 */
[----:B0-----:R-:W-:-:S06]  /*3c90*/  WARPGROUP.ARRIVE ;  /* 0x00000000000079c5 */ /* 0x001fcc0000000000 */
[----:B------:R-:W-:Y:S01]  /*3ca0*/  HGMMA.64x256x16.F32.BF16 R24, gdesc[UR4].tnspB, RZ, !UPT, gsb0 ;  /* 0x43e00000041879f0 */ /* 0x000fe2000c0018ff */
[----:B------:R-:W-:Y:S02]  /*3cb0*/  UIADD3 UR12, UP0, UR4, 0x2, URZ ;  /* 0x00000002040c7890 */ /* 0x000fe4000ff1e03f */
[----:B------:R-:W-:Y:S01]  /*3cc0*/  UIADD3 UR14, UP1, UR9, 0x2000080, URZ ;  /* 0x02000080090e7890 */ /* 0x000fe2000ff3e03f */
[----:B------:R-:W-:Y:S01]  /*3cd0*/  UMOV UR4, URZ ;  /* 0x0000003f00047c82 */ /* 0x000fe20008000000 */
[----:B------:R-:W-:Y:S01]  /*3ce0*/  UMOV UR5, URZ ;  /* 0x0000003f00057c82 */ /* 0x000fe20008000000 */
[----:B------:R-:W-:Y:S02]  /*3cf0*/  UIADD3.X UR13, UR4, 0x40000040, URZ, UP0, !UPT ;  /* 0x40000040040d7890 */ /* 0x000fe400087fe43f */
[----:B------:R-:W-:Y:S02]  /*3d00*/  UIADD3.X UR15, UR5, 0x40000040, URZ, UP1, !UPT ;  /* 0x40000040050f7890 */ /* 0x000fe40008ffe43f */
[----:B------:R-:W-:-:S02]  /*3d10*/  UIADD3.64 UR20, UR12, 0x2, URZ ;  /* 0x000000020c147897 */ /* 0x000fc4000fffe03f */
[----:B------:R-:W-:Y:S01]  /*3d20*/  UIADD3.64 UR22, UR14, 0x80, URZ ;  /* 0x000000800e167897 */ /* 0x000fe2000fffe03f */
[----:B------:R-:W-:Y:S02]  /*3d30*/  WARPGROUP.DEPBAR.LE gsb0, 0x0 ;  /* 0x00008000000079c5 */ /* 0x000fe40000010000 */
[----:B------:R-:W-:-:S13]  /*3d40*/  WARPGROUP.ARRIVE ;  /* 0x00000000000079c5 */ /* 0x000fda0000000000 */
[----:B------:R-:W-:Y:S01]  /*3d50*/  HGMMA.64x256x16.F32.BF16 R24, gdesc[UR12].tnspB, R24, gsb0 ;  /* 0x43e000000c1879f0 */ /* 0x000fe20008001818 */
[----:B------:R-:W-:Y:S02]  /*3d60*/  UIADD3.64 UR16, UR12, 0x4, URZ ;  /* 0x000000040c107897 */ /* 0x000fe4000fffe03f */
[----:B------:R-:W-:Y:S01]  /*3d70*/  UIADD3.64 UR18, UR14, 0x100, URZ ;  /* 0x000001000e127897 */ /* 0x000fe2000fffe03f */
[----:B------:R-:W-:Y:S02]  /*3d80*/  WARPGROUP.DEPBAR.LE gsb0, 0x0 ;  /* 0x00008000000079c5 */ /* 0x000fe40000010000 */
[----:B------:R-:W-:-:S15]  /*3d90*/  WARPGROUP.ARRIVE ;  /* 0x00000000000079c5 */ /* 0x000fde0000000000 */
[----:B------:R-:W-:-:S07]  /*3da0*/  NOP ;  /* 0x0000000000007918 */ /* 0x000fce0000000000 */
[----:B------:R-:W-:Y:S01]  /*3db0*/  HGMMA.64x256x16.F32.BF16 R24, gdesc[UR20].tnspB, R24, gsb0 ;  /* 0x43e00000141879f0 */ /* 0x000fe20008001818 */
[----:B------:R-:W-:Y:S04]  /*3dc0*/  STL [R1+0x760], R7 ;  /* 0x0007600701007387 */ /* 0x000fe80000100800 */
[----:B------:R0:W-:Y:S01]  /*3dd0*/  STL [R1+0x840], R223 ;  /* 0x000840df01007387 */ /* 0x0001e20000100800 */
[----:B------:R-:W-:Y:S01]  /*3de0*/  UIADD3.64 UR4, UR12, 0x1fe, URZ ;  /* 0x000001fe0c047897 */ /* 0x000fe2000fffe03f */
[----:B------:R-:W-:Y:S02]  /*3df0*/  WARPGROUP.DEPBAR.LE gsb0, 0x0 ;  /* 0x00008000000079c5 */ /* 0x000fe40000010000 */
[----:B------:R-:W-:-:S15]  /*3e00*/  WARPGROUP.ARRIVE ;  /* 0x00000000000079c5 */ /* 0x000fde0000000000 */
[----:B------:R-:W-:-:S04]  /*3e10*/  NOP ;  /* 0x0000000000007918 */ /* 0x000fc80000000000 */
[----:B------:R-:W-:Y:S01]  /*3e20*/  HGMMA.64x256x16.F32.BF16 R24, gdesc[UR16].tnspB, R24, gsb0 ;  /* 0x43e00000101879f0 */ /* 0x000fe20008001818 */
[----:B------:R-:W-:Y:S01]  /*3e30*/  UIADD3.64 UR24, UR12, 0x200, URZ ;  /* 0x000002000c187897 */ /* 0x000fe2000fffe03f */
[----:B------:R-:W-:Y:S01]  /*3e40*/  UMOV UR26, UR14 ;  /* 0x0000000e001a7c82 */ /* 0x000fe20008000000 */
[----:B------:R-:W-:Y:S01]  /*3e50*/  UMOV UR27, UR15 ;  /* 0x0000000f001b7c82 */ /* 0x000fe20008000000 */
[----:B------:R-:W-:Y:S02]  /*3e60*/  WARPGROUP.DEPBAR.LE gsb0, 0x0 ;  /* 0x00008000000079c5 */ /* 0x000fe40000010000 */
[----:B------:R-:W-:Y:S04]  /*3e70*/  STL [R1+0x284], R25 ;  /* 0x0002841901007387 */ /* 0x000fe80000100800 */
[----:B------:R-:W-:Y:S04]  /*3e80*/  STL [R1+0x28c], R27 ;  /* 0x00028c1b01007387 */ /* 0x000fe80000100800 */
[----:B------:R-:W-:Y:S04]  /*3e90*/  STL [R1+0x294], R29 ;  /* 0x0002941d01007387 */ /* 0x000fe80000100800 */
[----:B------:R-:W-:Y:S04]  /*3ea0*/  STL [R1+0x29c], R31 ;  /* 0x00029c1f01007387 */ /* 0x000fe80000100800 */
[----:B------:R-:W-:Y:S04]  /*3eb0*/  STL.64 [R1+0x2a0], R32 ;  /* 0x0002a02001007387 */ /* 0x000fe80000100a00 */
[----:B------:R-:W-:Y:S04]  /*3ec0*/  STL.64 [R1+0x2a8], R34 ;  /* 0x0002a82201007387 */ /* 0x000fe80000100a00 */
[----:B------:R-:W-:Y:S04]  /*3ed0*/  STL.64 [R1+0x2b0], R36 ;  /* 0x0002b02401007387 */ /* 0x000fe80000100a00 */
[----:B------:R-:W-:Y:S04]  /*3ee0*/  STL.64 [R1+0x2b8], R38 ;  /* 0x0002b82601007387 */ /* 0x000fe80000100a00 */
[----:B------:R-:W-:Y:S04]  /*3ef0*/  STL [R1+0x2c4], R41 ;  /* 0x0002c42901007387 */ /* 0x000fe80000100800 */
[----:B------:R-:W-:Y:S04]  /*3f00*/  STL [R1+0x2d4], R45 ;  /* 0x0002d42d01007387 */ /* 0x000fe80000100800 */
[----:B------:R-:W-:Y:S04]  /*3f10*/  STL [R1+0x2dc], R47 ;  /* 0x0002dc2f01007387 */ /* 0x000fe80000100800 */
[----:B------:R-:W-:Y:S04]  /*3f20*/  STL.64 [R1+0x2e0], R48 ;  /* 0x0002e03001007387 */ /* 0x000fe80000100a00 */
[----:B------:R-:W-:Y:S04]  /*3f30*/  STL.64 [R1+0x2e8], R50 ;  /* 0x0002e83201007387 */ /* 0x000fe80000100a00 */
[----:B------:R-:W-:Y:S04]  /*3f40*/  STL.64 [R1+0x2f0], R52 ;  /* 0x0002f03401007387 */ /* 0x000fe80000100a00 */
[----:B------:R-:W-:Y:S04]  /*3f50*/  STL [R1+0x2f8], R54 ;  /* 0x0002f83601007387 */ /* 0x000fe80000100800 */
[----:B------:R-:W-:Y:S04]  /*3f60*/  STL.64 [R1+0x300], R56 ;  /* 0x0003003801007387 */ /* 0x000fe80000100a00 */
        /* <DEDUP_REMOVED lines=13> */
[----:B------:R-:W-:Y:S04]  /*4040*/  STL [R1+0x370], R84 ;  /* 0x0003705401007387 */ /* 0x000fe80000100800 */
        /* <DEDUP_REMOVED lines=19> */
[----:B------:R-:W-:Y:S04]  /*4180*/  STL [R1+0x420], R128 ;  /* 0x0004208001007387 */ /* 0x000fe80000100800 */
[----:B------:R-:W-:Y:S04]  /*4190*/  STL [R1+0x428], R130 ;  /* 0x0004288201007387 */ /* 0x000fe80000100800 */
[----:B------:R-:W-:Y:S04]  /*41a0*/  STL [R1+0x430], R132 ;  /* 0x0004308401007387 */ /* 0x000fe80000100800 */
[----:B------:R-:W-:Y:S01]  /*41b0*/  STL [R1+0x438], R134 ;  /* 0x0004388601007387 */ /* 0x000fe20000100800 */
[----:B------:R-:W-:-:S03]  /*41c0*/  MOV R8, R24 ;  /* 0x0000001800087202 */ /* 0x000fc60000000f00 */
[----:B------:R-:W-:Y:S01]  /*41d0*/  STL [R1+0x450], R140 ;  /* 0x0004508c01007387 */ /* 0x000fe20000100800 */
[----:B------:R-:W-:Y:S01]  /*41e0*/  IMAD.MOV.U32 R9, RZ, RZ, R26 ;  /* 0x000000ffff097224 */ /* 0x000fe200078e001a */
[----:B------:R-:W-:Y:S02]  /*41f0*/  MOV R4, R28 ;  /* 0x0000001c00047202 */ /* 0x000fe40000000f00 */
[----:B------:R-:W-:Y:S01]  /*4200*/  STL [R1+0x458], R142 ;  /* 0x0004588e01007387 */ /* 0x000fe20000100800 */
[----:B------:R-:W-:Y:S01]  /*4210*/  IMAD.MOV.U32 R10, RZ, RZ, R40 ;  /* 0x000000ffff0a7224 */ /* 0x000fe200078e0028 */
[----:B------:R-:W-:Y:S01]  /*4220*/  MOV R208, R43 ;  /* 0x0000002b00d07202 */ /* 0x000fe20000000f00 */
[----:B------:R-:W-:Y:S01]  /*4230*/  IMAD.MOV.U32 R11, RZ, RZ, R42 ;  /* 0x000000ffff0b7224 */ /* 0x000fe200078e002a */
[----:B------:R-:W-:Y:S01]  /*4240*/  STL [R1+0x460], R144 ;  /* 0x0004609001007387 */ /* 0x000fe20000100800 */
[----:B------:R-:W-:Y:S01]  /*4250*/  IMAD.MOV.U32 R5, RZ, RZ, R30 ;  /* 0x000000ffff057224 */ /* 0x000fe200078e001e */
[----:B------:R-:W-:Y:S01]  /*4260*/  MOV R23, R120 ;  /* 0x0000007800177202 */ /* 0x000fe20000000f00 */
[----:B------:R-:W-:Y:S01]  /*4270*/  IMAD.MOV.U32 R6, RZ, RZ, R44 ;  /* 0x000000ffff067224 */ /* 0x000fe200078e002c */
[----:B0-----:R-:W-:Y:S01]  /*4280*/  MOV R223, R148 ;  /* 0x0000009400df7202 */ /* 0x001fe20000000f00 */
[----:B------:R-:W-:Y:S01]  /*4290*/  IMAD.MOV.U32 R7, RZ, RZ, R46 ;  /* 0x000000ffff077224 */ /* 0x000fe200078e002e */
[----:B------:R-:W-:Y:S01]  /*42a0*/  MOV R219, R137 ;  /* 0x0000008900db7202 */ /* 0x000fe20000000f00 */
[----:B------:R-:W-:Y:S01]  /*42b0*/  IMAD.MOV.U32 R239, RZ, RZ, R55 ;  /* 0x000000ffffef7224 */ /* 0x000fe200078e0037 */
[----:B------:R-:W-:Y:S01]  /*42c0*/  MOV R215, R141 ;  /* 0x0000008d00d77202 */ /* 0x000fe20000000f00 */
[----:B------:R-:W-:Y:S01]  /*42d0*/  IMAD.MOV.U32 R237, RZ, RZ, R85 ;  /* 0x000000ffffed7224 */ /* 0x000fe200078e0055 */
[----:B------:R-:W-:Y:S01]  /*42e0*/  MOV R225, R145 ;  /* 0x0000009100e17202 */ /* 0x000fe20000000f00 */
[----:B------:R-:W-:Y:S01]  /*42f0*/  IMAD.MOV.U32 R236, RZ, RZ, R87 ;  /* 0x000000ffffec7224 */ /* 0x000fe200078e0057 */
[----:B------:R-:W-:Y:S01]  /*4300*/  MOV R209, R149 ;  /* 0x0000009500d17202 */ /* 0x000fe20000000f00 */
[----:B------:R-:W-:Y:S01]  /*4310*/  IMAD.MOV.U32 R22, RZ, RZ, R122 ;  /* 0x000000ffff167224 */ /* 0x000fe200078e007a */
[----:B------:R0:W-:Y:S01]  /*4320*/  STL [R1+0x468], R146 ;  /* 0x0004689201007387 */ /* 0x0001e20000100800 */
[----:B------:R-:W-:-:S02]  /*4330*/  IMAD.MOV.U32 R21, RZ, RZ, R136 ;  /* 0x000000ffff157224 */ /* 0x000fc400078e0088 */
[----:B------:R-:W-:Y:S02]  /*4340*/  IMAD.MOV.U32 R20, RZ, RZ, R138 ;  /* 0x000000ffff147224 */ /* 0x000fe400078e008a */
[----:B------:R-:W-:Y:S02]  /*4350*/  IMAD.MOV.U32 R222, RZ, RZ, R150 ;  /* 0x000000ffffde7224 */ /* 0x000fe400078e0096 */
[----:B------:R-:W-:Y:S02]  /*4360*/  IMAD.MOV.U32 R221, RZ, RZ, R121 ;  /* 0x000000ffffdd7224 */ /* 0x000fe400078e0079 */
[----:B------:R-:W-:Y:S02]  /*4370*/  IMAD.MOV.U32 R220, RZ, RZ, R123 ;  /* 0x000000ffffdc7224 */ /* 0x000fe400078e007b */
[----:B------:R-:W-:Y:S02]  /*4380*/  IMAD.MOV.U32 R218, RZ, RZ, R139 ;  /* 0x000000ffffda7224 */ /* 0x000fe400078e008b */
        /* <DEDUP_REMOVED lines=9> */
[----:B0-----:R-:W-:-:S06]  /*4420*/  WARPGROUP.ARRIVE ;  /* 0x00000000000079c5 */ /* 0x001fcc0000000000 */
[----:B------:R-:W-:Y:S01]  /*4430*/  HGMMA.64x256x16.F32.BF16 R24, gdesc[UR4].tnspB, RZ, !UPT, gsb0 ;  /* 0x43e00000041879f0 */ /* 0x000fe2000c0018ff */
[----:B------:R-:W-:Y:S02]  /*4440*/  UIADD3.64 UR20, UR12, 0x202, URZ ;  /* 0x000002020c147897 */ /* 0x000fe4000fffe03f */
[----:B------:R-:W-:Y:S02]  /*4450*/  WARPGROUP.DEPBAR.LE gsb0, 0x0 ;  /* 0x00008000000079c5 */ /* 0x000fe40000010000 */
[----:B------:R-:W-:-:S15]  /*4460*/  WARPGROUP.ARRIVE ;  /* 0x00000000000079c5 */ /* 0x000fde0000000000 */
[----:B------:R-:W-:-:S08]  /*4470*/  NOP ;  /* 0x0000000000007918 */ /* 0x000fd00000000000 */
[----:B------:R-:W-:Y:S01]  /*4480*/  HGMMA.64x256x16.F32.BF16 R24, gdesc[UR24].tnspB, R24, gsb0 ;  /* 0x43e00000181879f0 */ /* 0x000fe20008001818 */
[----:B------:R-:W-:Y:S02]  /*4490*/  UIADD3.64 UR16, UR12, 0x204, URZ ;  /* 0x000002040c107897 */ /* 0x000fe4000fffe03f */
[----:B------:R-:W-:Y:S02]  /*44a0*/  WARPGROUP.DEPBAR.LE gsb0, 0x0 ;  /* 0x00008000000079c5 */ /* 0x000fe40000010000 */
[----:B------:R-:W-:-:S15]  /*44b0*/  WARPGROUP.ARRIVE ;  /* 0x00000000000079c5 */ /* 0x000fde0000000000 */
[----:B------:R-:W-:-:S08]  /*44c0*/  NOP ;  /* 0x0000000000007918 */ /* 0x000fd00000000000 */
[----:B------:R-:W-:Y:S01]  /*44d0*/  HGMMA.64x256x16.F32.BF16 R24, gdesc[UR20].tnspB, R24, gsb0 ;  /* 0x43e00000141879f0 */ /* 0x000fe20008001818 */
[----:B------:R-:W-:Y:S04]  /*44e0*/  STL [R1+0x928], R236 ;  /* 0x000928ec01007387 */ /* 0x000fe80000100800 */
        /* <DEDUP_REMOVED lines=20> */
[----:B------:R-:W-:Y:S01]  /*4630*/  STL [R1+0x84c], R21 ;  /* 0x00084c1501007387 */ /* 0x000fe20000100800 */
[----:B------:R-:W-:-:S02]  /*4640*/  WARPGROUP.DEPBAR.LE gsb0, 0x0 ;  /* 0x00008000000079c5 */ /* 0x000fc40000010000 */
[----:B------:R-:W-:-:S06]  /*4650*/  WARPGROUP.ARRIVE ;  /* 0x00000000000079c5 */ /* 0x000fcc0000000000 */
[----:B------:R-:W-:Y:S01]  /*4660*/  HGMMA.64x256x16.F32.BF16 R24, gdesc[UR16].tnspB, R24, gsb0 ;  /* 0x43e00000101879f0 */ /* 0x000fe20008001818 */
[----:B------:R-:W-:Y:S04]  /*4670*/  STL [R1+0x848], R22 ;  /* 0x0008481601007387 */ /* 0x000fe80000100800 */
[----:B------:R-:W-:Y:S01]  /*4680*/  STL [R1+0x844], R23 ;  /* 0x0008441701007387 */ /* 0x000fe20000100800 */
[----:B------:R-:W-:Y:S02]  /*4690*/  UIADD3.64 UR4, UR12, 0x3fe, URZ ;  /* 0x000003fe0c047897 */ /* 0x000fe4000fffe03f */
[----:B------:R-:W-:Y:S01]  /*46a0*/  UIADD3.64 UR24, UR12, 0x400, URZ ;  /* 0x000004000c187897 */ /* 0x000fe2000fffe03f */
[----:B------:R-:W-:Y:S01]  /*46b0*/  UMOV UR26, UR14 ;  /* 0x0000000e001a7c82 */ /* 0x000fe20008000000 */
[----:B------:R-:W-:Y:S01]  /*46c0*/  UMOV UR27, UR15 ;  /* 0x0000000f001b7c82 */ /* 0x000fe20008000000 */
[----:B------:R-:W-:-:S02]  /*46d0*/  WARPGROUP.DEPBAR.LE gsb0, 0x0 ;  /* 0x00008000000079c5 */ /* 0x000fc40000010000 */
        /* <DEDUP_REMOVED lines=43> */
[----:B------:R-:W-:Y:S01]  /*4990*/  STL.64 [R1+0x250], R110 ;  /* 0x0002506e01007387 */ /* 0x000fe20000100a00 */
[----:B------:R-:W-:-:S03]  /*49a0*/  IMAD.MOV.U32 R238, RZ, RZ, R24 ;  /* 0x000000ffffee7224 */ /* 0x000fc600078e0018 */
[----:B------:R-:W-:Y:S01]  /*49b0*/  STL.64 [R1+0x258], R112 ;  /* 0x0002587001007387 */ /* 0x000fe20000100a00 */
[----:B------:R-:W-:Y:S01]  /*49c0*/  IMAD.MOV.U32 R207, RZ, RZ, R26 ;  /* 0x000000ffffcf7224 */ /* 0x000fe200078e001a */
[----:B------:R-:W-:Y:S02]  /*49d0*/  MOV R206, R40 ;  /* 0x0000002800ce7202 */ /* 0x000fe40000000f00 */
[----:B------:R-:W-:Y:S01]  /*49e0*/  STL.64 [R1+0x260], R114 ;  /* 0x0002607201007387 */ /* 0x000fe20000100a00 */
[----:B------:R-:W-:Y:S01]  /*49f0*/  IMAD.MOV.U32 R205, RZ, RZ, R42 ;  /* 0x000000ffffcd7224 */ /* 0x000fe200078e002a */
[----:B------:R-:W-:Y:S01]  /*4a00*/  MOV R14, R45 ;  /* 0x0000002d000e7202 */ /* 0x000fe20000000f00 */
[----:B------:R-:W-:Y:S01]  /*4a10*/  IMAD.MOV.U32 R12, RZ, RZ, R29 ;  /* 0x000000ffff0c7224 */ /* 0x000fe200078e001d */
[----:B------:R-:W-:Y:S01]  /*4a20*/  STL.64 [R1+0x268], R116 ;  /* 0x0002687401007387 */ /* 0x000fe20000100a00 */
        /* <DEDUP_REMOVED lines=19> */
[----:B------:R0:W-:Y:S01]  /*4b60*/  STL.64 [R1+0x270], R118 ;  /* 0x0002707601007387 */ /* 0x0001e20000100a00 */
        /* <DEDUP_REMOVED lines=33> */
[----:B------:R0:W-:Y:S04]  /*4d80*/  STL [R1+0x938], R200 ;  /* 0x000938c801007387 */ /* 0x0001e80000100800 */
[----:B------:R1:W-:Y:S04]  /*4d90*/  STL [R1+0x934], R201 ;  /* 0x000934c901007387 */ /* 0x0003e80000100800 */
[----:B------:R2:W-:Y:S04]  /*4da0*/  STL [R1+0x930], R202 ;  /* 0x000930ca01007387 */ /* 0x0005e80000100800 */
[----:B------:R3:W-:Y:S04]  /*4db0*/  STL [R1+0x92c], R203 ;  /* 0x00092ccb01007387 */ /* 0x0007e80000100800 */
[----:B------:R-:W-:Y:S04]  /*4dc0*/  STL [R1+0x920], R156 ;  /* 0x0009209c01007387 */ /* 0x000fe80000100800 */
[----:B------:R-:W-:Y:S04]  /*4dd0*/  STL [R1+0x91c], R157 ;  /* 0x00091c9d01007387 */ /* 0x000fe80000100800 */
[----:B------:R4:W-:Y:S04]  /*4de0*/  STL [R1+0x918], R158 ;  /* 0x0009189e01007387 */ /* 0x0009e80000100800 */
[----:B------:R-:W-:Y:S04]  /*4df0*/  STL [R1+0x914], R159 ;  /* 0x0009149f01007387 */ /* 0x000fe80000100800 */
        /* <DEDUP_REMOVED lines=16> */
[----:B------:R-:W-:Y:S01]  /*4f00*/  STL [R1+0x8d0], R241 ;  /* 0x0008d0f101007387 */ /* 0x000fe20000100800 */
[----:B------:R-:W-:-:S02]  /*4f10*/  WARPGROUP.DEPBAR.LE gsb0, 0x0 ;  /* 0x00008000000079c5 */ /* 0x000fc40000010000 */
[----:B------:R-:W-:-:S06]  /*4f20*/  WARPGROUP.ARRIVE ;  /* 0x00000000000079c5 */ /* 0x000fcc0000000000 */
[----:B------:R-:W-:Y:S01]  /*4f30*/  HGMMA.64x256x16.F32.BF16 R24, gdesc[UR16].tnspB, R24, gsb0 ;  /* 0x43e00000101879f0 */ /* 0x000fe20008001818 */
        /* <DEDUP_REMOVED lines=10> */
[----:B------:R5:W-:Y:S04]  /*4fe0*/  STL [R1+0x8a4], R229 ;  /* 0x0008a4e501007387 */ /* 0x000be80000100800 */
[----:B------:R5:W-:Y:S04]  /*4ff0*/  STL [R1+0x8a0], R230 ;  /* 0x0008a0e601007387 */ /* 0x000be80000100800 */
[----:B------:R5:W-:Y:S01]  /*5000*/  STL [R1+0x89c], R231 ;  /* 0x00089ce701007387 */ /* 0x000be20000100800 */
[----:B------:R-:W-:Y:S01]  /*5010*/  UIADD3.64 UR4, UR12, 0x5fe, URZ ;  /* 0x000005fe0c047897 */ /* 0x000fe2000fffe03f */
[----:B------:R-:W-:-:S02]  /*5020*/  WARPGROUP.DEPBAR.LE gsb0, 0x0 ;  /* 0x00008000000079c5 */ /* 0x000fc40000010000 */
[----:B------:R-:W-:Y:S04]  /*5030*/  STL.64 [R1], R24 ;  /* 0x0000001801007387 */ /* 0x000fe80000100a00 */
        /* <DEDUP_REMOVED lines=15> */
[----:B0-----:R-:W-:-:S03]  /*5130*/  MOV R200, R45 ;  /* 0x0000002d00c87202 */ /* 0x001fc60000000f00 */
[----:B------:R-:W-:Y:S01]  /*5140*/  STL [R1+0x80], R56 ;  /* 0x0000803801007387 */ /* 0x000fe20000100800 */
[----:B-1----:R-:W-:Y:S01]  /*5150*/  IMAD.MOV.U32 R201, RZ, RZ, R47 ;  /* 0x000000ffffc97224 */ /* 0x002fe200078e002f */
[----:B------:R-:W-:Y:S02]  /*5160*/  MOV R236, R49 ;  /* 0x0000003100ec7202 */ /* 0x000fe40000000f00 */
[----:B------:R-:W-:Y:S01]  /*5170*/  STL [R1+0x88], R58 ;  /* 0x0000883a01007387 */ /* 0x000fe20000100800 */
[----:B--2---:R-:W-:Y:S01]  /*5180*/  IMAD.MOV.U32 R202, RZ, RZ, R33 ;  /* 0x000000ffffca7224 */ /* 0x004fe200078e0021 */
[----:B------:R-:W-:Y:S01]  /*5190*/  MOV R17, R53 ;  /* 0x0000003500117202 */ /* 0x000fe20000000f00 */
[----:B---3--:R-:W-:Y:S01]  /*51a0*/  IMAD.MOV.U32 R203, RZ, RZ, R35 ;  /* 0x000000ffffcb7224 */ /* 0x008fe200078e0023 */
[----:B------:R-:W-:Y:S01]  /*51b0*/  STL [R1+0xc0], R72 ;  /* 0x0000c04801007387 */ /* 0x000fe20000100800 */
[----:B------:R-:W-:Y:S01]  /*51c0*/  IMAD.MOV.U32 R237, RZ, RZ, R51 ;  /* 0x000000ffffed7224 */ /* 0x000fe200078e0033 */
[----:B----4-:R-:W-:Y:S01]  /*51d0*/  MOV R158, R76 ;  /* 0x0000004c009e7202 */ /* 0x010fe20000000f00 */
[----:B------:R-:W-:Y:S01]  /*51e0*/  IMAD.MOV.U32 R19, RZ, RZ, R37 ;  /* 0x000000ffff137224 */ /* 0x000fe200078e0025 */
[----:B-----5:R-:W-:Y:S01]  /*51f0*/  MOV R162, R80 ;  /* 0x0000005000a27202 */ /* 0x020fe20000000f00 */
        /* <DEDUP_REMOVED lines=93> */
[----:B0-----:R-:W-:-:S06]  /*57d0*/  WARPGROUP.ARRIVE ;  /* 0x00000000000079c5 */ /* 0x001fcc0000000000 */
[----:B------:R-:W-:Y:S01]  /*57e0*/  HGMMA.64x256x16.F32.BF16 R24, gdesc[UR4].tnspB, RZ, !UPT, gsb0 ;  /* 0x43e00000041879f0 */ /* 0x000fe2000c0018ff */
[----:B------:R-:W-:Y:S01]  /*57f0*/  UIADD3.64 UR4, UR12, 0x600, URZ ;  /* 0x000006000c047897 */ /* 0x000fe2000fffe03f */
[----:B------:R-:W-:Y:S01]  /*5800*/  UMOV UR6, UR14 ;  /* 0x0000000e00067c82 */ /* 0x000fe20008000000 */
[----:B------:R-:W-:Y:S01]  /*5810*/  UMOV UR7, UR15 ;  /* 0x0000000f00077c82 */ /* 0x000fe20008000000 */
[----:B------:R-:W-:Y:S01]  /*5820*/  UIADD3.64 UR20, UR12, 0x602, URZ ;  /* 0x000006020c147897 */ /* 0x000fe2000fffe03f */
[----:B------:R-:W-:Y:S02]  /*5830*/  WARPGROUP.DEPBAR.LE gsb0, 0x0 ;  /* 0x00008000000079c5 */ /* 0x000fe40000010000 */
[----:B------:R-:W-:-:S15]  /*5840*/  WARPGROUP.ARRIVE ;  /* 0x00000000000079c5 */ /* 0x000fde0000000000 */
[----:B------:R-:W-:-:S06]  /*5850*/  NOP ;  /* 0x0000000000007918 */ /* 0x000fcc0000000000 */
[----:B------:R-:W-:Y:S01]  /*5860*/  HGMMA.64x256x16.F32.BF16 R24, gdesc[UR4].tnspB, R24, gsb0 ;  /* 0x43e00000041879f0 */ /* 0x000fe20008001818 */
[----:B------:R-:W-:Y:S01]  /*5870*/  UIADD3.64 UR12, UR12, 0x604, URZ ;  /* 0x000006040c0c7897 */ /* 0x000fe2000fffe03f */
[----:B------:R-:W-:Y:S01]  /*5880*/  UMOV UR14, UR18 ;  /* 0x00000012000e7c82 */ /* 0x000fe20008000000 */
[----:B------:R-:W-:Y:S01]  /*5890*/  UMOV UR15, UR19 ;  /* 0x00000013000f7c82 */ /* 0x000fe20008000000 */
[----:B------:R-:W-:Y:S02]  /*58a0*/  WARPGROUP.DEPBAR.LE gsb0, 0x0 ;  /* 0x00008000000079c5 */ /* 0x000fe40000010000 */
[----:B------:R-:W-:-:S15]  /*58b0*/  WARPGROUP.ARRIVE ;  /* 0x00000000000079c5 */ /* 0x000fde0000000000 */
[----:B------:R-:W-:-:S07]  /*58c0*/  NOP ;  /* 0x0000000000007918 */ /* 0x000fce0000000000 */
[----:B------:R-:W-:Y:S01]  /*58d0*/  HGMMA.64x256x16.F32.BF16 R24, gdesc[UR20].tnspB, R24, gsb0 ;  /* 0x43e00000141879f0 */ /* 0x000fe20008001818 */
[C---:B------:R-:W-:Y:S01]  /*58e0*/  IMAD.SHL.U32 R2, R204.reuse, 0x20, RZ ;  /* 0x00000020cc027824 */ /* 0x040fe200078e00ff */
[----:B------:R-:W-:Y:S01]  /*58f0*/  SHF.R.S32.HI R3, RZ, 0x2, R204 ;  /* 0x00000002ff037819 */ /* 0x000fe200000114cc */
[----:B------:R-:W-:-:S03]  /*5900*/  IMAD.SHL.U32 R0, R204, 0x10, RZ ;  /* 0x00000010cc007824 */ /* 0x000fc600078e00ff */
[----:B------:R-:W-:Y:S02]  /*5910*/  LOP3.LUT R2, R2, 0x60, RZ, 0xc0, !PT ;  /* 0x0000006002027812 */ /* 0x000fe400078ec0ff */
[----:B------:R-:W-:Y:S02]  /*5920*/  SGXT R3, R3, 0x1 ;  /* 0x000000010303781a */ /* 0x000fe40000000200 */
[----:B------:R-:W-:-:S04]  /*5930*/  LOP3.LUT R2, R2, 0x780, R0, 0xf8, !PT ;  /* 0x0000078002027812 */ /* 0x000fc800078ef800 */
[----:B------:R-:W-:Y:S01]  /*5940*/  LOP3.LUT R2, R2, 0x2010, R3, 0xf8, !PT ;  /* 0x0000201002027812 */ /* 0x000fe200078ef803 */
[----:B------:R-:W-:Y:S02]  /*5950*/  WARPGROUP.DEPBAR.LE gsb0, 0x0 ;  /* 0x00008000000079c5 */ /* 0x000fe40000010000 */
[----:B------:R-:W-:-:S11]  /*5960*/  WARPGROUP.ARRIVE ;  /* 0x00000000000079c5 */ /* 0x000fd60000000000 */
[----:B------:R-:W-:Y:S03]  /*5970*/  HGMMA.64x256x16.F32.BF16 R24, gdesc[UR12].tnspB, R24, gsb0 ;  /* 0x43e000000c1879f0 */ /* 0x000fe60008001818 */
[----:B------:R-:W-:Y:S02]  /*5980*/  WARPGROUP.DEPBAR.LE gsb0, 0x0 ;  /* 0x00008000000079c5 */ /* 0x000fe40000010000 */
[----:B------:R-:W-:Y:S06]  /*5990*/  BAR.SYNC.DEFER_BLOCKING 0x0 ;  /* 0x0000000000007b1d */ /* 0x000fec0000010000 */
[----:B------:R0:W-:Y:S04]  /*59a0*/  STS.128 [R2+UR8+0x800], R4 ;  /* 0x0008000402007988 */ /* 0x0001e80008000c08 */
[----:B0-----:R-:W2:Y:S04]  /*59b0*/  LDL.LU R4, [R1+0x2a0] ;  /* 0x0002a00001047983 */ /* 0x001ea80000300800 */
[----:B------:R-:W2:Y:S04]  /*59c0*/  LDL.LU R5, [R1+0x2a8] ;  /* 0x0002a80001057983 */ /* 0x000ea80000300800 */
[----:B------:R-:W2:Y:S04]  /*59d0*/  LDL.LU R6, [R1+0x2e0] ;  /* 0x0002e00001067983 */ /* 0x000ea80000300800 */
[----:B------:R-:W2:Y:S04]  /*59e0*/  LDL.LU R7, [R1+0x2e8] ;  /* 0x0002e80001077983 */ /* 0x000ea80000300800 */
[----:B------:R0:W-:Y:S04]  /*59f0*/  STS.128 [R2+UR8], R8 ;  /* 0x0000000802007988 */ /* 0x0001e80008000c08 */
[----:B0-----:R-:W3:Y:S04]  /*5a00*/  LDL.LU R8, [R1+0x2b0] ;  /* 0x0002b00001087983 */ /* 0x001ee80000300800 */
[----:B------:R-:W3:Y:S04]  /*5a10*/  LDL.LU R9, [R1+0x2b8] ;  /* 0x0002b80001097983 */ /* 0x000ee80000300800 */
[----:B------:R-:W3:Y:S04]  /*5a20*/  LDL.LU R10, [R1+0x2f0] ;  /* 0x0002f000010a7983 */ /* 0x000ee80000300800 */
[----:B------:R-:W3:Y:S04]  /*5a30*/  LDL.LU R11, [R1+0x2f8] ;  /* 0x0002f800010b7983 */ /* 0x000ee80000300800 */
[----:B--2---:R0:W-:Y:S04]  /*5a40*/  STS.128 [R2+UR8+0x1000], R4 ;  /* 0x0010000402007988 */ /* 0x0041e80008000c08 */
[----:B0-----:R-:W2:Y:S04]  /*5a50*/  LDL.LU R4, [R1+0x284] ;  /* 0x0002840001047983 */ /* 0x001ea80000300800 */
[----:B------:R-:W2:Y:S04]  /*5a60*/  LDL.LU R5, [R1+0x28c] ;  /* 0x00028c0001057983 */ /* 0x000ea80000300800 */
[----:B------:R-:W2:Y:S01]  /*5a70*/  LDL.LU R6, [R1+0x2c4] ;  /* 0x0002c40001067983 */ /* 0x000ea20000300800 */
[----:B------:R-:W-:-:S02]  /*5a80*/  MOV R7, R208 ;  /* 0x000000d000077202 */ /* 0x000fc40000000f00 */
[----:B------:R-:W-:Y:S01]  /*5a90*/  LOP3.LUT R208, R2, 0x10, RZ, 0x3c, !PT ;  /* 0x0000001002d07812 */ /* 0x000fe200078e3cff */
[----:B---3--:R-:W-:Y:S04]  /*5aa0*/  STS.128 [R2+UR8+0x1800], R8 ;  /* 0x0018000802007988 */ /* 0x008fe80008000c08 */
[----:B--2---:R0:W-:Y:S04]  /*5ab0*/  STS.128 [R208+UR8], R4 ;  /* 0x00000004d0007988 */ /* 0x0041e80008000c08 */
[----:B0-----:R-:W2:Y:S04]  /*5ac0*/  LDL.LU R4, [R1+0x294] ;  /* 0x0002940001047983 */ /* 0x001ea80000300800 */
[----:B------:R-:W2:Y:S04]  /*5ad0*/  LDL.LU R5, [R1+0x29c] ;  /* 0x00029c0001057983 */ /* 0x000ea80000300800 */
[----:B------:R-:W2:Y:S04]  /*5ae0*/  LDL.LU R6, [R1+0x2d4] ;  /* 0x0002d40001067983 */ /* 0x000ea80000300800 */
[----:B------:R-:W2:Y:S01]  /*5af0*/  LDL.LU R7, [R1+0x2dc] ;  /* 0x0002dc0001077983 */ /* 0x000ea20000300800 */
[----:B------:R-:W-:-:S03]  /*5b00*/  IMAD.SHL.U32 R3, R204, 0x100, RZ ;  /* 0x00000100cc037824 */ /* 0x000fc600078e00ff */
[----:B------:R-:W3:Y:S02]  /*5b10*/  LDL.LU R8, [R1+0x2a4] ;  /* 0x0002a40001087983 */ /* 0x000ee40000300800 */
[----:B------:R-:W-:Y:S02]  /*5b20*/  LOP3.LUT R3, R3, 0x1800, RZ, 0xc0, !PT ;  /* 0x0000180003037812 */ /* 0x000fe400078ec0ff */
[----:B------:R-:W3:Y:S02]  /*5b30*/  LDL.LU R9, [R1+0x2ac] ;  /* 0x0002ac0001097983 */ /* 0x000ee40000300800 */
[----:B------:R-:W-:Y:S02]  /*5b40*/  LOP3.LUT R0, R3, 0x70, R0, 0xf8, !PT ;  /* 0x0000007003007812 */ /* 0x000fe400078ef800 */
[----:B------:R-:W3:Y:S04]  /*5b50*/  LDL.LU R10, [R1+0x2e4] ;  /* 0x0002e400010a7983 */ /* 0x000ee80000300800 */
[----:B------:R-:W3:Y:S04]  /*5b60*/  LDL.LU R11, [R1+0x2ec] ;  /* 0x0002ec00010b7983 */ /* 0x000ee80000300800 */
[----:B--2---:R0:W-:Y:S02]  /*5b70*/  STS.128 [R208+UR8+0x800], R4 ;  /* 0x00080004d0007988 */ /* 0x0041e40008000c08 */
[----:B0-----:R-:W-:-:S04]  /*5b80*/  SHF.R.S32.HI R4, RZ, 0x5, R204 ;  /* 0x00000005ff047819 */ /* 0x001fc800000114cc */
[----:B------:R-:W-:Y:S02]  /*5b90*/  SGXT R3, R4, 0x1 ;  /* 0x000000010403781a */ /* 0x000fe40000000200 */
[----:B------:R-:W2:Y:S04]  /*5ba0*/  LDL.LU R4, [R1+0x2b4] ;  /* 0x0002b40001047983 */ /* 0x000ea80000300800 */
[----:B------:R-:W2:Y:S04]  /*5bb0*/  LDL.LU R5, [R1+0x2bc] ;  /* 0x0002bc0001057983 */ /* 0x000ea80000300800 */
[----:B------:R-:W2:Y:S01]  /*5bc0*/  LDL.LU R6, [R1+0x2f4] ;  /* 0x0002f40001067983 */ /* 0x000ea20000300800 */
[----:B------:R-:W-:-:S03]  /*5bd0*/  IMAD.MOV.U32 R7, RZ, RZ, R239 ;  /* 0x000000ffff077224 */ /* 0x000fc600078e00ef */
[----:B---3--:R-:W-:Y:S01]  /*5be0*/  STS.128 [R208+UR8+0x1000], R8 ;  /* 0x00100008d0007988 */ /* 0x008fe20008000c08 */
[----:B------:R-:W-:Y:S01]  /*5bf0*/  IMAD.SHL.U32 R204, R204, 0x2, RZ ;  /* 0x00000002cccc7824 */ /* 0x000fe200078e00ff */
[----:B------:R-:W-:-:S04]  /*5c00*/  LOP3.LUT R0, R0, 0x2010, R3, 0x78, !PT ;  /* 0x0000201000007812 */ /* 0x000fc800078e7803 */
[----:B------:R-:W-:-:S04]  /*5c10*/  LOP3.LUT R3, R204, 0x80, RZ, 0xc0, !PT ;  /* 0x00000080cc037812 */ /* 0x000fc800078ec0ff */
[----:B------:R-:W-:Y:S01]  /*5c20*/  IADD3 R0, R0, UR8, R3 ;  /* 0x0000000800007c10 */ /* 0x000fe2000fffe003 */
[----:B--2---:R0:W-:Y:S01]  /*5c30*/  STS.128 [R208+UR8+0x1800], R4 ;  /* 0x00180004d0007988 */ /* 0x0041e20008000c08 */
[----:B------:R-:W-:Y:S06]  /*5c40*/  BAR.SYNC.DEFER_BLOCKING 0x0 ;  /* 0x0000000000007b1d */ /* 0x000fec0000010000 */
[----:B------:R-:W1:Y:S01]  /*5c50*/  LDS.128 R8, [R0+0x100] ;  /* 0x0001000000087984 */ /* 0x000e620000000c00 */
[----:B0-----:R-:W-:-:S03]  /*5c60*/  MOV R4, R238 ;  /* 0x000000ee00047202 */ /* 0x001fc60000000f00 */
[----:B-1----:R-:W-:Y:S01]  /*5c70*/  STL [R1+0x6b4], R9 ;  /* 0x0006b40901007387 */ /* 0x002fe20000100800 */
[----:B------:R-:W-:Y:S01]  /*5c80*/  MOV R239, R8 ;  /* 0x0000000800ef7202 */ /* 0x000fe20000000f00 */
[----:B------:R-:W-:Y:S02]  /*5c90*/  IMAD.MOV.U32 R238, RZ, RZ, R10 ;  /* 0x000000ffffee7224 */ /* 0x000fe400078e000a */
[----:B------:R-:W-:Y:S04]  /*5ca0*/  STL [R1+0x6bc], R11 ;  /* 0x0006bc0b01007387 */ /* 0x000fe80000100800 */
[----:B------:R-:W0:Y:S04]  /*5cb0*/  LDS.128 R8, [R0+0x200] ;  /* 0x0002000000087984 */ /* 0x000e280000000c00 */
[----:B0-----:R-:W-:Y:S04]  /*5cc0*/  STL.64 [R1+0x6a0], R8 ;  /* 0x0006a00801007387 */ /* 0x001fe80000100a00 */
[----:B------:R-:W-:Y:S04]  /*5cd0*/  STL.64 [R1+0x6a8], R10 ;  /* 0x0006a80a01007387 */ /* 0x000fe80000100a00 */
        /* <DEDUP_REMOVED lines=9> */
[----:B------:R-:W0:Y:S01]  /*5d70*/  LDS.128 R8, [R0+0x600] ;  /* 0x0006000000087984 */ /* 0x000e220000000c00 */
[----:B------:R-:W-:-:S02]  /*5d80*/  IMAD.MOV.U32 R5, RZ, RZ, R207 ;  /* 0x000000ffff057224 */ /* 0x000fc400078e00cf */
[----:B------:R-:W-:Y:S02]  /*5d90*/  IMAD.MOV.U32 R6, RZ, RZ, R206 ;  /* 0x000000ffff067224 */ /* 0x000fe400078e00ce */
[----:B------:R-:W-:Y:S02]  /*5da0*/  IMAD.MOV.U32 R7, RZ, RZ, R205 ;  /* 0x000000ffff077224 */ /* 0x000fe400078e00cd */
[----:B------:R-:W-:Y:S04]  /*5db0*/  LDS.128 R204, [R0] ;  /* 0x0000000000cc7984 */ /* 0x000fe80000000c00 */
[----:B0-----:R-:W-:Y:S04]  /*5dc0*/  STL.64 [R1+0x660], R8 ;  /* 0x0006600801007387 */ /* 0x001fe80000100a00 */
[----:B------:R-:W-:Y:S04]  /*5dd0*/  STL.64 [R1+0x668], R10 ;  /* 0x0006680a01007387 */ /* 0x000fe80000100a00 */
[----:B------:R-:W0:Y:S01]  /*5de0*/  LDS.128 R8, [R0+0x700] ;  /* 0x0007000000087984 */ /* 0x000e220000000c00 */
[----:B------:R-:W-:Y:S06]  /*5df0*/  BAR.SYNC.DEFER_BLOCKING 0x0 ;  /* 0x0000000000007b1d */ /* 0x000fec0000010000 */
[----:B------:R1:W-:Y:S04]  /*5e00*/  STS.128 [R2+UR8], R4 ;  /* 0x0000000402007988 */ /* 0x0003e80008000c08 */
[----:B0-----:R0:W-:Y:S04]  /*5e10*/  STL.64 [R1+0x650], R8 ;  /* 0x0006500801007387 */ /* 0x0011e80000100a00 */
[----:B------:R2:W-:Y:S04]  /*5e20*/  STL.64 [R1+0x658], R10 ;  /* 0x0006580a01007387 */ /* 0x0005e80000100a00 */
[----:B-1----:R-:W3:Y:S04]  /*5e30*/  LDL.LU R4, [R1+0x110] ;  /* 0x0001100001047983 */ /* 0x002ee80000300800 */
[----:B------:R-:W3:Y:S04]  /*5e40*/  LDL.LU R5, [R1+0x118] ;  /* 0x0001180001057983 */ /* 0x000ee80000300800 */
[----:B------:R-:W3:Y:S04]  /*5e50*/  LDL.LU R6, [R1+0x150] ;  /* 0x0001500001067983 */ /* 0x000ee80000300800 */
[----:B------:R-:W3:Y:S04]  /*5e60*/  LDL.LU R7, [R1+0x158] ;  /* 0x0001580001077983 */ /* 0x000ee80000300800 */
[----:B0-----:R-:W4:Y:S04]  /*5e70*/  LDL.LU R8, [R1+0x120] ;  /* 0x0001200001087983 */ /* 0x001f280000300800 */
[----:B------:R-:W4:Y:S04]  /*5e80*/  LDL.LU R9, [R1+0x128] ;  /* 0x0001280001097983 */ /* 0x000f280000300800 */
[----:B--2---:R-:W4:Y:S04]  /*5e90*/  LDL.LU R10, [R1+0x160] ;  /* 0x00016000010a7983 */ /* 0x004f280000300800 */
[----:B------:R-:W4:Y:S04]  /*5ea0*/  LDL.LU R11, [R1+0x168] ;  /* 0x00016800010b7983 */ /* 0x000f280000300800 */
[----:B---3--:R0:W-:Y:S04]  /*5eb0*/  STS.128 [R2+UR8+0x800], R4 ;  /* 0x0008000402007988 */ /* 0x0081e80008000c08 */
[----:B0-----:R-:W2:Y:S04]  /*5ec0*/  LDL.LU R4, [R1+0x130] ;  /* 0x0001300001047983 */ /* 0x001ea80000300800 */
[----:B------:R-:W2:Y:S04]  /*5ed0*/  LDL.LU R5, [R1+0x138] ;  /* 0x0001380001057983 */ /* 0x000ea80000300800 */
[----:B------:R-:W2:Y:S04]  /*5ee0*/  LDL.LU R6, [R1+0x170] ;  /* 0x0001700001067983 */ /* 0x000ea80000300800 */
[----:B------:R-:W2:Y:S04]  /*5ef0*/  LDL.LU R7, [R1+0x178] ;  /* 0x0001780001077983 */ /* 0x000ea80000300800 */
[----:B--2---:R0:W-:Y:S04]  /*5f00*/  STS.128 [R2+UR8+0x1800], R4 ;  /* 0x0018000402007988 */ /* 0x0041e80008000c08 */
[----:B0-----:R-:W2:Y:S04]  /*5f10*/  LDL.LU R4, [R1+0x104] ;  /* 0x0001040001047983 */ /* 0x001ea80000300800 */
[----:B------:R-:W2:Y:S04]  /*5f20*/  LDL.LU R5, [R1+0x10c] ;  /* 0x00010c0001057983 */ /* 0x000ea80000300800 */
[----:B------:R-:W2:Y:S04]  /*5f30*/  LDL.LU R6, [R1+0x144] ;  /* 0x0001440001067983 */ /* 0x000ea80000300800 */
[----:B------:R-:W2:Y:S04]  /*5f40*/  LDL.LU R7, [R1+0x14c] ;  /* 0x00014c0001077983 */ /* 0x000ea80000300800 */
[----:B----4-:R0:W-:Y:S04]  /*5f50*/  STS.128 [R2+UR8+0x1000], R8 ;  /* 0x0010000802007988 */ /* 0x0101e80008000c08 */
[----:B0-----:R-:W3:Y:S04]  /*5f60*/  LDL.LU R8, [R1+0x124] ;  /* 0x0001240001087983 */ /* 0x001ee80000300800 */
[----:B------:R-:W3:Y:S04]  /*5f70*/  LDL.LU R9, [R1+0x12c] ;  /* 0x00012c0001097983 */ /* 0x000ee80000300800 */
[----:B------:R-:W3:Y:S04]  /*5f80*/  LDL.LU R10, [R1+0x164] ;  /* 0x00016400010a7983 */ /* 0x000ee80000300800 */
[----:B------:R-:W3:Y:S04]  /*5f90*/  LDL.LU R11, [R1+0x16c] ;  /* 0x00016c00010b7983 */ /* 0x000ee80000300800 */
[----:B--2---:R0:W-:Y:S04]  /*5fa0*/  STS.128 [R208+UR8], R4 ;  /* 0x00000004d0007988 */ /* 0x0041e80008000c08 */
[----:B0-----:R-:W2:Y:S04]  /*5fb0*/  LDL.LU R4, [R1+0x134] ;  /* 0x0001340001047983 */ /* 0x001ea80000300800 */
[----:B------:R-:W2:Y:S04]  /*5fc0*/  LDL.LU R5, [R1+0x13c] ;  /* 0x00013c0001057983 */ /* 0x000ea80000300800 */
[----:B------:R-:W2:Y:S04]  /*5fd0*/  LDL.LU R6, [R1+0x174] ;  /* 0x0001740001067983 */ /* 0x000ea80000300800 */
[----:B------:R-:W2:Y:S04]  /*5fe0*/  LDL.LU R7, [R1+0x17c] ;  /* 0x00017c0001077983 */ /* 0x000ea80000300800 */
[----:B------:R-:W-:Y:S04]  /*5ff0*/  STS.128 [R208+UR8+0x800], R12 ;  /* 0x0008000cd0007988 */ /* 0x000fe80008000c08 */
[----:B---3--:R-:W-:Y:S04]  /*6000*/  STS.128 [R208+UR8+0x1000], R8 ;  /* 0x00100008d0007988 */ /* 0x008fe80008000c08 */
[----:B--2---:R0:W-:Y:S01]  /*6010*/  STS.128 [R208+UR8+0x1800], R4 ;  /* 0x00180004d0007988 */ /* 0x0041e20008000c08 */
[----:B------:R-:W-:Y:S06]  /*6020*/  BAR.SYNC.DEFER_BLOCKING 0x0 ;  /* 0x0000000000007b1d */ /* 0x000fec0000010000 */
[----:B0-----:R-:W2:Y:S04]  /*6030*/  LDL.LU R4, [R1] ;  /* 0x0000000001047983 */ /* 0x001ea80000300800 */
[----:B------:R-:W2:Y:S04]  /*6040*/  LDL.LU R5, [R1+0x8] ;  /* 0x0000080001057983 */ /* 0x000ea80000300800 */
[----:B------:R-:W2:Y:S04]  /*6050*/  LDL.LU R6, [R1+0x40] ;  /* 0x0000400001067983 */ /* 0x000ea80000300800 */
[----:B------:R-:W2:Y:S04]  /*6060*/  LDL.LU R7, [R1+0x48] ;  /* 0x0000480001077983 */ /* 0x000ea80000300800 */
[----:B------:R-:W0:Y:S04]  /*6070*/  LDS.128 R12, [R0] ;  /* 0x00000000000c7984 */ /* 0x000e280000000c00 */
[----:B------:R-:W1:Y:S04]  /*6080*/  LDS.128 R8, [R0+0x100] ;  /* 0x0001000000087984 */ /* 0x000e680000000c00 */
[----:B0-----:R-:W-:Y:S04]  /*6090*/  STL.64 [R1+0x600], R12 ;  /* 0x0006000c01007387 */ /* 0x001fe80000100a00 */
[----:B------:R-:W-:Y:S04]  /*60a0*/  STL.64 [R1+0x608], R14 ;  /* 0x0006080e01007387 */ /* 0x000fe80000100a00 */
[----:B------:R-:W0:Y:S04]  /*60b0*/  LDS.128 R12, [R0+0x200] ;  /* 0x00020000000c7984 */ /* 0x000e280000000c00 */
[----:B-1----:R-:W-:Y:S04]  /*60c0*/  STL.64 [R1+0x5f0], R8 ;  /* 0x0005f00801007387 */ /* 0x002fe80000100a00 */
[----:B------:R-:W-:Y:S04]  /*60d0*/  STL.64 [R1+0x5f8], R10 ;  /* 0x0005f80a01007387 */ /* 0x000fe80000100a00 */
        /* <DEDUP_REMOVED lines=12> */
[----:B------:R-:W1:Y:S01]  /*61a0*/  LDS.128 R8, [R0+0x700] ;  /* 0x0007000000087984 */ /* 0x000e620000000c00 */
[----:B------:R-:W-:Y:S06]  /*61b0*/  BAR.SYNC.DEFER_BLOCKING 0x0 ;  /* 0x0000000000007b1d */ /* 0x000fec0000010000 */
[----:B0-----:R-:W-:Y:S04]  /*61c0*/  STL.64 [R1+0x620], R12 ;  /* 0x0006200c01007387 */ /* 0x001fe80000100a00 */
[----:B------:R-:W-:Y:S04]  /*61d0*/  STL.64 [R1+0x628], R14 ;  /* 0x0006280e01007387 */ /* 0x000fe80000100a00 */
[----:B-1----:R-:W-:Y:S04]  /*61e0*/  STL.64 [R1+0x610], R8 ;  /* 0x0006100801007387 */ /* 0x002fe80000100a00 */
[----:B------:R-:W-:Y:S04]  /*61f0*/  STL.64 [R1+0x618], R10 ;  /* 0x0006180a01007387 */ /* 0x000fe80000100a00 */
[----:B--2---:R0:W-:Y:S04]  /*6200*/  STS.128 [R2+UR8], R4 ;  /* 0x0000000402007988 */ /* 0x0041e80008000c08 */
[----:B0-----:R-:W2:Y:S04]  /*6210*/  LDL.LU R4, [R1+0x10] ;  /* 0x0000100001047983 */ /* 0x001ea80000300800 */
[----:B------:R-:W2:Y:S04]  /*6220*/  LDL.LU R5, [R1+0x18] ;  /* 0x0000180001057983 */ /* 0x000ea80000300800 */
[----:B------:R-:W2:Y:S04]  /*6230*/  LDL.LU R6, [R1+0x50] ;  /* 0x0000500001067983 */ /* 0x000ea80000300800 */
[----:B------:R-:W2:Y:S04]  /*6240*/  LDL.LU R7, [R1+0x58] ;  /* 0x0000580001077983 */ /* 0x000ea80000300800 */
[----:B------:R-:W3:Y:S04]  /*6250*/  LDL.LU R8, [R1+0x20] ;  /* 0x0000200001087983 */ /* 0x000ee80000300800 */
[----:B------:R-:W3:Y:S04]  /*6260*/  LDL.LU R9, [R1+0x28] ;  /* 0x0000280001097983 */ /* 0x000ee80000300800 */
[----:B------:R-:W3:Y:S04]  /*6270*/  LDL.LU R10, [R1+0x60] ;  /* 0x00006000010a7983 */ /* 0x000ee80000300800 */
[----:B------:R-:W3:Y:S04]  /*6280*/  LDL.LU R11, [R1+0x68] ;  /* 0x00006800010b7983 */ /* 0x000ee80000300800 */
[----:B--2---:R0:W-:Y:S04]  /*6290*/  STS.128 [R2+UR8+0x800], R4 ;  /* 0x0008000402007988 */ /* 0x0041e80008000c08 */
        /* <DEDUP_REMOVED lines=9> */
[----:B------:R-:W4:Y:S04]  /*6330*/  LDL.LU R12, [R1+0x14] ;  /* 0x00001400010c7983 */ /* 0x000f280000300800 */
[----:B------:R-:W4:Y:S01]  /*6340*/  LDL.LU R13, [R1+0x1c] ;  /* 0x00001c00010d7983 */ /* 0x000f220000300800 */
[----:B------:R-:W-:-:S03]  /*6350*/  IMAD.MOV.U32 R14, RZ, RZ, R200 ;  /* 0x000000ffff0e7224 */ /* 0x000fc600078e00c8 */
[----:B---3--:R0:W-:Y:S01]  /*6360*/  STS.128 [R2+UR8+0x1000], R8 ;  /* 0x0010000802007988 */ /* 0x0081e20008000c08 */
[----:B------:R-:W-:-:S03]  /*6370*/  IMAD.MOV.U32 R15, RZ, RZ, R201 ;  /* 0x000000ffff0f7224 */ /* 0x000fc600078e00c9 */
[----:B------:R-:W3:Y:S04]  /*6380*/  LDL.LU R200, [R1+0x938] ;  /* 0x0009380001c87983 */ /* 0x000ee80000300800 */
[----:B------:R-:W5:Y:S01]  /*6390*/  LDL.LU R201, [R1+0x934] ;  /* 0x0009340001c97983 */ /* 0x000f620000300800 */
[----:B0-----:R-:W-:Y:S01]  /*63a0*/  MOV R8, R202 ;  /* 0x000000ca00087202 */ /* 0x001fe20000000f00 */
[----:B------:R-:W-:Y:S02]  /*63b0*/  IMAD.MOV.U32 R9, RZ, RZ, R203 ;  /* 0x000000ffff097224 */ /* 0x000fe400078e00cb */
[----:B------:R-:W3:Y:S01]  /*63c0*/  LDL.LU R202, [R1+0x930] ;  /* 0x0009300001ca7983 */ /* 0x000ee20000300800 */
[----:B------:R-:W-:Y:S02]  /*63d0*/  IMAD.MOV.U32 R10, RZ, RZ, R236 ;  /* 0x000000ffff0a7224 */ /* 0x000fe400078e00ec */
[----:B------:R-:W-:Y:S01]  /*63e0*/  IMAD.MOV.U32 R11, RZ, RZ, R237 ;  /* 0x000000ffff0b7224 */ /* 0x000fe200078e00ed */
[----:B------:R-:W5:Y:S04]  /*63f0*/  LDL.LU R203, [R1+0x92c] ;  /* 0x00092c0001cb7983 */ /* 0x000f680000300800 */
[----:B------:R-:W-:Y:S04]  /*6400*/  STS.128 [R208+UR8+0x1000], R8 ;  /* 0x00100008d0007988 */ /* 0x000fe80008000c08 */
[----:B------:R-:W3:Y:S04]  /*6410*/  LDL.LU R236, [R1+0x928] ;  /* 0x0009280001ec7983 */ /* 0x000ee80000300800 */
[----:B------:R-:W5:Y:S04]  /*6420*/  LDL.LU R237, [R1+0x924] ;  /* 0x0009240001ed7983 */ /* 0x000f680000300800 */
[----:B--2---:R0:W-:Y:S04]  /*6430*/  STS.128 [R208+UR8], R4 ;  /* 0x00000004d0007988 */ /* 0x0041e80008000c08 */
[----:B----4-:R-:W-:Y:S01]  /*6440*/  STS.128 [R208+UR8+0x800], R12 ;  /* 0x0008000cd0007988 */ /* 0x010fe20008000c08 */
[----:B0-----:R-:W-:Y:S01]  /*6450*/  MOV R4, R19 ;  /* 0x0000001300047202 */ /* 0x001fe20000000f00 */
[----:B------:R-:W-:-:S02]  /*6460*/  IMAD.MOV.U32 R5, RZ, RZ, R18 ;  /* 0x000000ffff057224 */ /* 0x000fc400078e0012 */
[----:B------:R-:W-:Y:S02]  /*6470*/  IMAD.MOV.U32 R6, RZ, RZ, R17 ;  /* 0x000000ffff067224 */ /* 0x000fe400078e0011 */
[----:B------:R-:W-:-:S05]  /*6480*/  IMAD.MOV.U32 R7, RZ, RZ, R16 ;  /* 0x000000ffff077224 */ /* 0x000fca00078e0010 */
[----:B------:R-:W-:Y:S01]  /*6490*/  STS.128 [R208+UR8+0x1800], R4 ;  /* 0x00180004d0007988 */ /* 0x000fe20008000c08 */
[----:B------:R-:W-:Y:S06]  /*64a0*/  BAR.SYNC.DEFER_BLOCKING 0x0 ;  /* 0x0000000000007b1d */ /* 0x000fec0000010000 */
[----:B------:R-:W0:Y:S04]  /*64b0*/  LDS.128 R8, [R0] ;  /* 0x0000000000087984 */ /* 0x000e280000000c00 */
[----:B------:R-:W1:Y:S04]  /*64c0*/  LDS.128 R4, [R0+0x100] ;  /* 0x0001000000047984 */ /* 0x000e680000000c00 */
[----:B------:R-:W2:Y:S04]  /*64d0*/  LDS.128 R16, [R0+0x200] ;  /* 0x0002000000107984 */ /* 0x000ea80000000c00 */
[----:B0-----:R-:W-:Y:S04]  /*64e0*/  STL.64 [R1+0x5c0], R8 ;  /* 0x0005c00801007387 */ /* 0x001fe80000100a00 */
[----:B------:R-:W-:Y:S04]  /*64f0*/  STL.64 [R1+0x5c8], R10 ;  /* 0x0005c80a01007387 */ /* 0x000fe80000100a00 */
[----:B------:R-:W0:Y:S04]  /*6500*/  LDS.128 R8, [R0+0x300] ;  /* 0x0003000000087984 */ /* 0x000e280000000c00 */
[----:B-1----:R-:W-:Y:S04]  /*6510*/  STL.64 [R1+0x5b0], R4 ;  /* 0x0005b00401007387 */ /* 0x002fe80000100a00 */
[----:B------:R-:W-:Y:S04]  /*6520*/  STL.64 [R1+0x5b8], R6 ;  /* 0x0005b80601007387 */ /* 0x000fe80000100a00 */
[----:B------:R-:W1:Y:S04]  /*6530*/  LDS.128 R4, [R0+0x400] ;  /* 0x0004000000047984 */ /* 0x000e680000000c00 */
[----:B--2---:R-:W-:Y:S04]  /*6540*/  STL.64 [R1+0x5a0], R16 ;  /* 0x0005a01001007387 */ /* 0x004fe80000100a00 */
[----:B------:R-:W-:Y:S04]  /*6550*/  STL.64 [R1+0x5a8], R18 ;  /* 0x0005a81201007387 */ /* 0x000fe80000100a00 */
[----:B------:R-:W2:Y:S04]  /*6560*/  LDS.128 R16, [R0+0x500] ;  /* 0x0005000000107984 */ /* 0x000ea80000000c00 */
[----:B0-----:R-:W-:Y:S04]  /*6570*/  STL.64 [R1+0x590], R8 ;  /* 0x0005900801007387 */ /* 0x001fe80000100a00 */
[----:B------:R-:W-:Y:S04]  /*6580*/  STL.64 [R1+0x598], R10 ;  /* 0x0005980a01007387 */ /* 0x000fe80000100a00 */
[----:B------:R-:W0:Y:S04]  /*6590*/  LDS.128 R8, [R0+0x600] ;  /* 0x0006000000087984 */ /* 0x000e280000000c00 */
[----:B-1----:R-:W-:Y:S04]  /*65a0*/  STL.64 [R1+0x580], R4 ;  /* 0x0005800401007387 */ /* 0x002fe80000100a00 */
[----:B------:R-:W-:Y:S04]  /*65b0*/  STL.64 [R1+0x588], R6 ;  /* 0x0005880601007387 */ /* 0x000fe80000100a00 */
[----:B------:R-:W1:Y:S04]  /*65c0*/  LDS.128 R4, [R0+0x700] ;  /* 0x0007000000047984 */ /* 0x000e680000000c00 */
[----:B--2---:R2:W-:Y:S04]  /*65d0*/  STL.64 [R1+0x570], R16 ;  /* 0x0005701001007387 */ /* 0x0045e80000100a00 */
[----:B------:R4:W-:Y:S01]  /*65e0*/  STL.64 [R1+0x578], R18 ;  /* 0x0005781201007387 */ /* 0x0009e20000100a00 */
[----:B------:R-:W-:Y:S01]  /*65f0*/  MOV R12, R24 ;  /* 0x00000018000c7202 */ /* 0x000fe20000000f00 */
[----:B------:R-:W-:-:S02]  /*6600*/  IMAD.MOV.U32 R13, RZ, RZ, R26 ;  /* 0x000000ffff0d7224 */ /* 0x000fc400078e001a */
[----:B------:R-:W-:Y:S02]  /*6610*/  IMAD.MOV.U32 R14, RZ, RZ, R40 ;  /* 0x000000ffff0e7224 */ /* 0x000fe400078e0028 */
[----:B------:R-:W-:Y:S01]  /*6620*/  IMAD.MOV.U32 R15, RZ, RZ, R42 ;  /* 0x000000ffff0f7224 */ /* 0x000fe200078e002a */
[----:B------:R-:W-:Y:S01]  /*6630*/  BAR.SYNC.DEFER_BLOCKING 0x0 ;  /* 0x0000000000007b1d */ /* 0x000fe20000010000 */
[----:B--2---:R-:W-:Y:S01]  /*6640*/  MOV R16, R36 ;  /* 0x0000002400107202 */ /* 0x004fe20000000f00 */
[----:B------:R-:W-:-:S04]  /*6650*/  IMAD.MOV.U32 R17, RZ, RZ, R38 ;  /* 0x000000ffff117224 */ /* 0x000fc800078e0026 */
[----:B0-----:R0:W-:Y:S04]  /*6660*/  STL.64 [R1+0x560], R8 ;  /* 0x0005600801007387 */ /* 0x0011e80000100a00 */
[----:B------:R-:W-:Y:S01]  /*6670*/  STL.64 [R1+0x568], R10 ;  /* 0x0005680a01007387 */ /* 0x000fe20000100a00 */
[----:B----4-:R-:W-:-:S03]  /*6680*/  IMAD.MOV.U32 R18, RZ, RZ, R52 ;  /* 0x000000ffff127224 */ /* 0x010fc600078e0034 */
[----:B-1----:R1:W-:Y:S04]  /*6690*/  STL.64 [R1+0x550], R4 ;  /* 0x0005500401007387 */ /* 0x0023e80000100a00 */
[----:B------:R2:W-:Y:S01]  /*66a0*/  STL.64 [R1+0x558], R6 ;  /* 0x0005580601007387 */ /* 0x0005e20000100a00 */
[----:B0-----:R-:W-:Y:S01]  /*66b0*/  MOV R8, R32 ;  /* 0x0000002000087202 */ /* 0x001fe20000000f00 */
[----:B------:R-:W-:Y:S01]  /*66c0*/  IMAD.MOV.U32 R9, RZ, RZ, R34 ;  /* 0x000000ffff097224 */ /* 0x000fe200078e0022 */
[----:B-1----:R-:W-:Y:S01]  /*66d0*/  MOV R4, R28 ;  /* 0x0000001c00047202 */ /* 0x002fe20000000f00 */
[----:B------:R-:W-:Y:S02]  /*66e0*/  IMAD.MOV.U32 R5, RZ, RZ, R30 ;  /* 0x000000ffff057224 */ /* 0x000fe400078e001e */
[----:B--2---:R-:W-:-:S02]  /*66f0*/  IMAD.MOV.U32 R6, RZ, RZ, R44 ;  /* 0x000000ffff067224 */ /* 0x004fc400078e002c */
[----:B------:R-:W-:Y:S02]  /*6700*/  IMAD.MOV.U32 R7, RZ, RZ, R46 ;  /* 0x000000ffff077224 */ /* 0x000fe400078e002e */
[----:B------:R-:W-:Y:S02]  /*6710*/  IMAD.MOV.U32 R10, RZ, RZ, R48 ;  /* 0x000000ffff0a7224 */ /* 0x000fe400078e0030 */
[----:B------:R-:W-:Y:S01]  /*6720*/  IMAD.MOV.U32 R11, RZ, RZ, R50 ;  /* 0x000000ffff0b7224 */ /* 0x000fe200078e0032 */
[----:B------:R0:W-:Y:S01]  /*6730*/  STS.128 [R2+UR8+0x800], R4 ;  /* 0x0008000402007988 */ /* 0x0001e20008000c08 */
[----:B------:R-:W-:-:S03]  /*6740*/  IMAD.MOV.U32 R19, RZ, RZ, R54 ;  /* 0x000000ffff137224 */ /* 0x000fc600078e0036 */
[----:B------:R-:W-:Y:S04]  /*6750*/  STS.128 [R2+UR8], R12 ;  /* 0x0000000c02007988 */ /* 0x000fe80008000c08 */
[----:B------:R-:W-:Y:S04]  /*6760*/  STS.128 [R2+UR8+0x1000], R8 ;  /* 0x0010000802007988 */ /* 0x000fe80008000c08 */
[----:B------:R-:W-:Y:S01]  /*6770*/  STS.128 [R2+UR8+0x1800], R16 ;  /* 0x0018001002007988 */ /* 0x000fe20008000c08 */
[----:B0-----:R-:W-:Y:S01]  /*6780*/  MOV R4, R25 ;  /* 0x0000001900047202 */ /* 0x001fe20000000f00 */
[----:B------:R-:W-:-:S02]  /*6790*/  IMAD.MOV.U32 R5, RZ, RZ, R27 ;  /* 0x000000ffff057224 */ /* 0x000fc400078e001b */
[----:B------:R-:W-:Y:S02]  /*67a0*/  IMAD.MOV.U32 R6, RZ, RZ, R41 ;  /* 0x000000ffff067224 */ /* 0x000fe400078e0029 */
[----:B------:R-:W-:-:S05]  /*67b0*/  IMAD.MOV.U32 R7, RZ, RZ, R43 ;  /* 0x000000ffff077224 */ /* 0x000fca00078e002b */
[----:B------:R0:W-:Y:S02]  /*67c0*/  STS.128 [R208+UR8], R4 ;  /* 0x00000004d0007988 */ /* 0x0001e40008000c08 */
[----:B0-----:R-:W-:Y:S01]  /*67d0*/  MOV R4, R37 ;  /* 0x0000002500047202 */ /* 0x001fe20000000f00 */
[----:B------:R-:W-:Y:S02]  /*67e0*/  IMAD.MOV.U32 R5, RZ, RZ, R39 ;  /* 0x000000ffff057224 */ /* 0x000fe400078e0027 */
[----:B------:R-:W-:Y:S02]  /*67f0*/  IMAD.MOV.U32 R6, RZ, RZ, R53 ;  /* 0x000000ffff067224 */ /* 0x000fe400078e0035 */
[----:B------:R-:W-:-:S05]  /*6800*/  IMAD.MOV.U32 R7, RZ, RZ, R55 ;  /* 0x000000ffff077224 */ /* 0x000fca00078e0037 */
[----:B------:R0:W-:Y:S04]  /*6810*/  STS.128 [R208+UR8+0x1800], R4 ;  /* 0x00180004d0007988 */ /* 0x0001e80008000c08 */
[----:B0-----:R-:W2:Y:S04]  /*6820*/  LDL.LU R4, [R1+0x300] ;  /* 0x0003000001047983 */ /* 0x001ea80000300800 */
[----:B------:R-:W2:Y:S04]  /*6830*/  LDL.LU R5, [R1+0x308] ;  /* 0x0003080001057983 */ /* 0x000ea80000300800 */
[----:B------:R-:W2:Y:S04]  /*6840*/  LDL.LU R6, [R1+0x340] ;  /* 0x0003400001067983 */ /* 0x000ea80000300800 */
[----:B------:R-:W2:Y:S01]  /*6850*/  LDL.LU R7, [R1+0x348] ;  /* 0x0003480001077983 */ /* 0x000ea20000300800 */
[----:B------:R-:W-:Y:S01]  /*6860*/  MOV R12, R29 ;  /* 0x0000001d000c7202 */ /* 0x000fe20000000f00 */
[----:B------:R-:W-:Y:S01]  /*6870*/  IMAD.MOV.U32 R13, RZ, RZ, R31 ;  /* 0x000000ffff0d7224 */ /* 0x000fe200078e001f */
[----:B------:R-:W-:Y:S01]  /*6880*/  MOV R8, R33 ;  /* 0x0000002100087202 */ /* 0x000fe20000000f00 */
[----:B------:R-:W-:-:S02]  /*6890*/  IMAD.MOV.U32 R14, RZ, RZ, R45 ;  /* 0x000000ffff0e7224 */ /* 0x000fc400078e002d */
[----:B------:R-:W-:Y:S02]  /*68a0*/  IMAD.MOV.U32 R15, RZ, RZ, R47 ;  /* 0x000000ffff0f7224 */ /* 0x000fe400078e002f */
[----:B------:R-:W-:Y:S02]  /*68b0*/  IMAD.MOV.U32 R9, RZ, RZ, R35 ;  /* 0x000000ffff097224 */ /* 0x000fe400078e0023 */
[----:B------:R-:W-:Y:S02]  /*68c0*/  IMAD.MOV.U32 R10, RZ, RZ, R49 ;  /* 0x000000ffff0a7224 */ /* 0x000fe400078e0031 */
[----:B------:R-:W-:Y:S01]  /*68d0*/  IMAD.MOV.U32 R11, RZ, RZ, R51 ;  /* 0x000000ffff0b7224 */ /* 0x000fe200078e0033 */
[----:B------:R-:W-:Y:S04]  /*68e0*/  STS.128 [R208+UR8+0x800], R12 ;  /* 0x0008000cd0007988 */ /* 0x000fe80008000c08 */
[----:B------:R-:W-:Y:S01]  /*68f0*/  STS.128 [R208+UR8+0x1000], R8 ;  /* 0x00100008d0007988 */ /* 0x000fe20008000c08 */
[----:B------:R-:W-:Y:S06]  /*6900*/  BAR.SYNC.DEFER_BLOCKING 0x0 ;  /* 0x0000000000007b1d */ /* 0x000fec0000010000 */
[----:B------:R-:W0:Y:S04]  /*6910*/  LDS.128 R12, [R0] ;  /* 0x00000000000c7984 */ /* 0x000e280000000c00 */
[----:B------:R-:W1:Y:S04]  /*6920*/  LDS.128 R8, [R0+0x100] ;  /* 0x0001000000087984 */ /* 0x000e680000000c00 */
[----:B------:R-:W4:Y:S04]  /*6930*/  LDS.128 R16, [R0+0x200] ;  /* 0x0002000000107984 */ /* 0x000f280000000c00 */
[----:B0-----:R-:W-:Y:S04]  /*6940*/  STL.64 [R1+0x540], R12 ;  /* 0x0005400c01007387 */ /* 0x001fe80000100a00 */
[----:B------:R-:W-:Y:S04]  /*6950*/  STL.64 [R1+0x548], R14 ;  /* 0x0005480e01007387 */ /* 0x000fe80000100a00 */
[----:B------:R-:W0:Y:S04]  /*6960*/  LDS.128 R12, [R0+0x300] ;  /* 0x00030000000c7984 */ /* 0x000e280000000c00 */
[----:B-1----:R-:W-:Y:S04]  /*6970*/  STL.64 [R1+0x530], R8 ;  /* 0x0005300801007387 */ /* 0x002fe80000100a00 */
[----:B------:R-:W-:Y:S04]  /*6980*/  STL.64 [R1+0x538], R10 ;  /* 0x0005380a01007387 */ /* 0x000fe80000100a00 */
[----:B------:R-:W1:Y:S04]  /*6990*/  LDS.128 R8, [R0+0x400] ;  /* 0x0004000000087984 */ /* 0x000e680000000c00 */
[----:B----4-:R-:W-:Y:S04]  /*69a0*/  STL.64 [R1+0x520], R16 ;  /* 0x0005201001007387 */ /* 0x010fe80000100a00 */
[----:B------:R-:W-:Y:S04]  /*69b0*/  STL.64 [R1+0x528], R18 ;  /* 0x0005281201007387 */ /* 0x000fe80000100a00 */
[----:B------:R-:W4:Y:S04]  /*69c0*/  LDS.128 R16, [R0+0x500] ;  /* 0x0005000000107984 */ /* 0x000f280000000c00 */
[----:B0-----:R-:W-:Y:S04]  /*69d0*/  STL.64 [R1+0x510], R12 ;  /* 0x0005100c01007387 */ /* 0x001fe80000100a00 */
[----:B------:R-:W-:Y:S04]  /*69e0*/  STL.64 [R1+0x518], R14 ;  /* 0x0005180e01007387 */ /* 0x000fe80000100a00 */
[----:B------:R-:W0:Y:S04]  /*69f0*/  LDS.128 R12, [R0+0x600] ;  /* 0x00060000000c7984 */ /* 0x000e280000000c00 */
[----:B-1----:R-:W-:Y:S04]  /*6a00*/  STL.64 [R1+0x500], R8 ;  /* 0x0005000801007387 */ /* 0x002fe80000100a00 */
[----:B------:R-:W-:Y:S04]  /*6a10*/  STL.64 [R1+0x508], R10 ;  /* 0x0005080a01007387 */ /* 0x000fe80000100a00 */
[----:B------:R-:W1:Y:S01]  /*6a20*/  LDS.128 R8, [R0+0x700] ;  /* 0x0007000000087984 */ /* 0x000e620000000c00 */
[----:B------:R-:W-:Y:S06]  /*6a30*/  BAR.SYNC.DEFER_BLOCKING 0x0 ;  /* 0x0000000000007b1d */ /* 0x000fec0000010000 */
[----:B----4-:R-:W-:Y:S04]  /*6a40*/  STL.64 [R1+0x4f0], R16 ;  /* 0x0004f01001007387 */ /* 0x010fe80000100a00 */
[----:B------:R-:W-:Y:S04]  /*6a50*/  STL.64 [R1+0x4f8], R18 ;  /* 0x0004f81201007387 */ /* 0x000fe80000100a00 */
        /* <DEDUP_REMOVED lines=9> */
[----:B------:R-:W4:Y:S04]  /*6af0*/  LDL.LU R8, [R1+0x320] ;  /* 0x0003200001087983 */ /* 0x000f280000300800 */
[----:B------:R-:W4:Y:S04]  /*6b00*/  LDL.LU R9, [R1+0x328] ;  /* 0x0003280001097983 */ /* 0x000f280000300800 */
[----:B------:R-:W4:Y:S04]  /*6b10*/  LDL.LU R10, [R1+0x360] ;  /* 0x00036000010a7983 */ /* 0x000f280000300800 */
[----:B------:R-:W4:Y:S04]  /*6b20*/  LDL.LU R11, [R1+0x368] ;  /* 0x00036800010b7983 */ /* 0x000f280000300800 */
        /* <DEDUP_REMOVED lines=10> */
[----:B------:R-:W3:Y:S04]  /*6bd0*/  LDL.LU R12, [R1+0x314] ;  /* 0x00031400010c7983 */ /* 0x000ee80000300800 */
[----:B------:R-:W3:Y:S04]  /*6be0*/  LDL.LU R13, [R1+0x31c] ;  /* 0x00031c00010d7983 */ /* 0x000ee80000300800 */
[----:B------:R-:W3:Y:S04]  /*6bf0*/  LDL.LU R14, [R1+0x354] ;  /* 0x00035400010e7983 */ /* 0x000ee80000300800 */
[----:B----4-:R0:W-:Y:S04]  /*6c00*/  STS.128 [R2+UR8+0x1000], R8 ;  /* 0x0010000802007988 */ /* 0x0101e80008000c08 */
[----:B------:R-:W4:Y:S04]  /*6c10*/  LDL.LU R15, [R1+0x35c] ;  /* 0x00035c00010f7983 */ /* 0x000f280000300800 */
[----:B0-----:R-:W4:Y:S04]  /*6c20*/  LDL.LU R8, [R1+0x324] ;  /* 0x0003240001087983 */ /* 0x001f280000300800 */
[----:B------:R-:W4:Y:S04]  /*6c30*/  LDL.LU R9, [R1+0x32c] ;  /* 0x00032c0001097983 */ /* 0x000f280000300800 */
[----:B------:R-:W4:Y:S04]  /*6c40*/  LDL.LU R10, [R1+0x364] ;  /* 0x00036400010a7983 */ /* 0x000f280000300800 */
[----:B------:R-:W4:Y:S04]  /*6c50*/  LDL.LU R11, [R1+0x36c] ;  /* 0x00036c00010b7983 */ /* 0x000f280000300800 */
[----:B--2---:R0:W-:Y:S04]  /*6c60*/  STS.128 [R208+UR8], R4 ;  /* 0x00000004d0007988 */ /* 0x0041e80008000c08 */
[----:B0-----:R-:W2:Y:S04]  /*6c70*/  LDL.LU R4, [R1+0x334] ;  /* 0x0003340001047983 */ /* 0x001ea80000300800 */
[----:B------:R-:W2:Y:S01]  /*6c80*/  LDL.LU R5, [R1+0x33c] ;  /* 0x00033c0001057983 */ /* 0x000ea20000300800 */
[----:B-----5:R-:W-:Y:S01]  /*6c90*/  MOV R6, R237 ;  /* 0x000000ed00067202 */ /* 0x020fe20000000f00 */
[----:B---3--:R-:W-:-:S02]  /*6ca0*/  IMAD.MOV.U32 R7, RZ, RZ, R236 ;  /* 0x000000ffff077224 */ /* 0x008fc400078e00ec */
[----:B----4-:R-:W-:Y:S04]  /*6cb0*/  STS.128 [R208+UR8+0x800], R12 ;  /* 0x0008000cd0007988 */ /* 0x010fe80008000c08 */
[----:B------:R-:W-:Y:S04]  /*6cc0*/  STS.128 [R208+UR8+0x1000], R8 ;  /* 0x00100008d0007988 */ /* 0x000fe80008000c08 */
[----:B--2---:R-:W-:Y:S01]  /*6cd0*/  STS.128 [R208+UR8+0x1800], R4 ;  /* 0x00180004d0007988 */ /* 0x004fe20008000c08 */
[----:B------:R-:W-:Y:S06]  /*6ce0*/  BAR.SYNC.DEFER_BLOCKING 0x0 ;  /* 0x0000000000007b1d */ /* 0x000fec0000010000 */
[----:B------:R-:W0:Y:S04]  /*6cf0*/  LDS.128 R8, [R0+0x100] ;  /* 0x0001000000087984 */ /* 0x000e280000000c00 */
[----:B------:R-:W1:Y:S04]  /*6d00*/  LDS.128 R16, [R0+0x200] ;  /* 0x0002000000107984 */ /* 0x000e680000000c00 */
[----:B------:R-:W2:Y:S04]  /*6d10*/  LDS.128 R12, [R0+0x300] ;  /* 0x00030000000c7984 */ /* 0x000ea80000000c00 */
[----:B0-----:R-:W-:Y:S01]  /*6d20*/  STL [R1+0x4c4], R9 ;  /* 0x0004c40901007387 */ /* 0x001fe20000100800 */
[----:B------:R-:W-:-:S02]  /*6d30*/  IMAD.MOV.U32 R237, RZ, RZ, R8 ;  /* 0x000000ffffed7224 */ /* 0x000fc400078e0008 */
[----:B------:R-:W-:Y:S01]  /*6d40*/  IMAD.MOV.U32 R236, RZ, RZ, R10 ;  /* 0x000000ffffec7224 */ /* 0x000fe200078e000a */
[----:B------:R-:W-:Y:S04]  /*6d50*/  STL [R1+0x4cc], R11 ;  /* 0x0004cc0b01007387 */ /* 0x000fe80000100800 */
        /* <DEDUP_REMOVED lines=9> */
[----:B------:R-:W0:Y:S01]  /*6df0*/  LDS.128 R8, [R0+0x700] ;  /* 0x0007000000087984 */ /* 0x000e220000000c00 */
[----:B------:R-:W-:Y:S01]  /*6e00*/  IMAD.MOV.U32 R4, RZ, RZ, R203 ;  /* 0x000000ffff047224 */ /* 0x000fe200078e00cb */
[----:B------:R-:W-:Y:S01]  /*6e10*/  MOV R6, R201 ;  /* 0x000000c900067202 */ /* 0x000fe20000000f00 */
[----:B------:R-:W-:-:S02]  /*6e20*/  IMAD.MOV.U32 R5, RZ, RZ, R202 ;  /* 0x000000ffff057224 */ /* 0x000fc400078e00ca */
[----:B------:R-:W-:Y:S02]  /*6e30*/  IMAD.MOV.U32 R7, RZ, RZ, R200 ;  /* 0x000000ffff077224 */ /* 0x000fe400078e00c8 */
[----:B------:R-:W-:Y:S01]  /*6e40*/  LDS.128 R200, [R0] ;  /* 0x0000000000c87984 */ /* 0x000fe20000000c00 */
[----:B------:R-:W-:Y:S06]  /*6e50*/  BAR.SYNC.DEFER_BLOCKING 0x0 ;  /* 0x0000000000007b1d */ /* 0x000fec0000010000 */
[----:B-1----:R-:W-:Y:S04]  /*6e60*/  STL.64 [R1+0x480], R16 ;  /* 0x0004801001007387 */ /* 0x002fe80000100a00 */
[----:B------:R-:W-:Y:S04]  /*6e70*/  STL.64 [R1+0x488], R18 ;  /* 0x0004881201007387 */ /* 0x000fe80000100a00 */
[----:B--2---:R-:W-:Y:S04]  /*6e80*/  STL.64 [R1+0x370], R12 ;  /* 0x0003700c01007387 */ /* 0x004fe80000100a00 */
[----:B------:R-:W-:Y:S04]  /*6e90*/  STL.64 [R1+0x378], R14 ;  /* 0x0003780e01007387 */ /* 0x000fe80000100a00 */
        /* <DEDUP_REMOVED lines=25> */
[----:B------:R-:W3:Y:S04]  /*7030*/  LDL.LU R15, [R1+0x1dc] ;  /* 0x0001dc00010f7983 */ /* 0x000ee80000300800 */
[----:B0-----:R-:W4:Y:S04]  /*7040*/  LDL.LU R8, [R1+0x1a4] ;  /* 0x0001a40001087983 */ /* 0x001f280000300800 */
[----:B------:R-:W4:Y:S04]  /*7050*/  LDL.LU R9, [R1+0x1ac] ;  /* 0x0001ac0001097983 */ /* 0x000f280000300800 */
[----:B------:R-:W4:Y:S04]  /*7060*/  LDL.LU R10, [R1+0x1e4] ;  /* 0x0001e400010a7983 */ /* 0x000f280000300800 */
[----:B------:R-:W4:Y:S04]  /*7070*/  LDL.LU R11, [R1+0x1ec] ;  /* 0x0001ec00010b7983 */ /* 0x000f280000300800 */
[----:B--2---:R0:W-:Y:S04]  /*7080*/  STS.128 [R208+UR8], R4 ;  /* 0x00000004d0007988 */ /* 0x0041e80008000c08 */
[----:B0-----:R-:W2:Y:S04]  /*7090*/  LDL.LU R4, [R1+0x1b4] ;  /* 0x0001b40001047983 */ /* 0x001ea80000300800 */
[----:B------:R-:W2:Y:S04]  /*70a0*/  LDL.LU R5, [R1+0x1bc] ;  /* 0x0001bc0001057983 */ /* 0x000ea80000300800 */
[----:B------:R-:W2:Y:S04]  /*70b0*/  LDL.LU R6, [R1+0x1f4] ;  /* 0x0001f40001067983 */ /* 0x000ea80000300800 */
[----:B------:R-:W2:Y:S04]  /*70c0*/  LDL.LU R7, [R1+0x1fc] ;  /* 0x0001fc0001077983 */ /* 0x000ea80000300800 */
[----:B---3--:R-:W-:Y:S04]  /*70d0*/  STS.128 [R208+UR8+0x800], R12 ;  /* 0x0008000cd0007988 */ /* 0x008fe80008000c08 */
[----:B----4-:R-:W-:Y:S04]  /*70e0*/  STS.128 [R208+UR8+0x1000], R8 ;  /* 0x00100008d0007988 */ /* 0x010fe80008000c08 */
[----:B--2---:R0:W-:Y:S01]  /*70f0*/  STS.128 [R208+UR8+0x1800], R4 ;  /* 0x00180004d0007988 */ /* 0x0041e20008000c08 */
[----:B------:R-:W-:Y:S06]  /*7100*/  BAR.SYNC.DEFER_BLOCKING 0x0 ;  /* 0x0000000000007b1d */ /* 0x000fec0000010000 */
[----:B0-----:R-:W2:Y:S04]  /*7110*/  LDL.LU R4, [R1+0x80] ;  /* 0x0000800001047983 */ /* 0x001ea80000300800 */
[----:B------:R-:W2:Y:S04]  /*7120*/  LDL.LU R5, [R1+0x88] ;  /* 0x0000880001057983 */ /* 0x000ea80000300800 */
[----:B------:R-:W2:Y:S04]  /*7130*/  LDL.LU R6, [R1+0xc0] ;  /* 0x0000c00001067983 */ /* 0x000ea80000300800 */
[----:B------:R-:W2:Y:S04]  /*7140*/  LDL.LU R7, [R1+0xc8] ;  /* 0x0000c80001077983 */ /* 0x000ea80000300800 */
[----:B------:R-:W0:Y:S04]  /*7150*/  LDS.128 R12, [R0] ;  /* 0x00000000000c7984 */ /* 0x000e280000000c00 */
[----:B------:R-:W1:Y:S04]  /*7160*/  LDS.128 R8, [R0+0x100] ;  /* 0x0001000000087984 */ /* 0x000e680000000c00 */
[----:B------:R-:W3:Y:S04]  /*7170*/  LDS.128 R16, [R0+0x200] ;  /* 0x0002000000107984 */ /* 0x000ee80000000c00 */
[----:B0-----:R-:W-:Y:S04]  /*7180*/  STL.64 [R1+0x310], R12 ;  /* 0x0003100c01007387 */ /* 0x001fe80000100a00 */
[----:B------:R-:W-:Y:S04]  /*7190*/  STL.64 [R1+0x318], R14 ;  /* 0x0003180e01007387 */ /* 0x000fe80000100a00 */
[----:B------:R-:W0:Y:S04]  /*71a0*/  LDS.128 R12, [R0+0x300] ;  /* 0x00030000000c7984 */ /* 0x000e280000000c00 */
[----:B-1----:R-:W-:Y:S04]  /*71b0*/  STL.64 [R1+0x300], R8 ;  /* 0x0003000801007387 */ /* 0x002fe80000100a00 */
[----:B------:R-:W-:Y:S04]  /*71c0*/  STL.64 [R1+0x308], R10 ;  /* 0x0003080a01007387 */ /* 0x000fe80000100a00 */
[----:B------:R-:W1:Y:S04]  /*71d0*/  LDS.128 R8, [R0+0x400] ;  /* 0x0004000000087984 */ /* 0x000e680000000c00 */
[----:B---3--:R-:W-:Y:S04]  /*71e0*/  STL.64 [R1+0x2f0], R16 ;  /* 0x0002f01001007387 */ /* 0x008fe80000100a00 */
[----:B------:R-:W-:Y:S04]  /*71f0*/  STL.64 [R1+0x2f8], R18 ;  /* 0x0002f81201007387 */ /* 0x000fe80000100a00 */
[----:B------:R-:W3:Y:S04]  /*7200*/  LDS.128 R16, [R0+0x500] ;  /* 0x0005000000107984 */ /* 0x000ee80000000c00 */
[----:B0-----:R-:W-:Y:S04]  /*7210*/  STL.64 [R1+0x2e0], R12 ;  /* 0x0002e00c01007387 */ /* 0x001fe80000100a00 */
[----:B------:R-:W-:Y:S04]  /*7220*/  STL.64 [R1+0x2e8], R14 ;  /* 0x0002e80e01007387 */ /* 0x000fe80000100a00 */
[----:B------:R-:W0:Y:S04]  /*7230*/  LDS.128 R12, [R0+0x600] ;  /* 0x00060000000c7984 */ /* 0x000e280000000c00 */
[----:B-1----:R-:W-:Y:S04]  /*7240*/  STL.64 [R1+0x350], R8 ;  /* 0x0003500801007387 */ /* 0x002fe80000100a00 */
[----:B------:R-:W-:Y:S04]  /*7250*/  STL.64 [R1+0x358], R10 ;  /* 0x0003580a01007387 */ /* 0x000fe80000100a00 */
[----:B------:R-:W1:Y:S01]  /*7260*/  LDS.128 R8, [R0+0x700] ;  /* 0x0007000000087984 */ /* 0x000e620000000c00 */
[----:B------:R-:W-:Y:S06]  /*7270*/  BAR.SYNC.DEFER_BLOCKING 0x0 ;  /* 0x0000000000007b1d */ /* 0x000fec0000010000 */
[----:B---3--:R-:W-:Y:S04]  /*7280*/  STL.64 [R1+0x340], R16 ;  /* 0x0003401001007387 */ /* 0x008fe80000100a00 */
[----:B------:R-:W-:Y:S04]  /*7290*/  STL.64 [R1+0x348], R18 ;  /* 0x0003481201007387 */ /* 0x000fe80000100a00 */
[----:B0-----:R0:W-:Y:S04]  /*72a0*/  STL.64 [R1+0x330], R12 ;  /* 0x0003300c01007387 */ /* 0x0011e80000100a00 */
[----:B------:R-:W-:Y:S04]  /*72b0*/  STL.64 [R1+0x338], R14 ;  /* 0x0003380e01007387 */ /* 0x000fe80000100a00 */
[----:B-1----:R1:W-:Y:S04]  /*72c0*/  STL.64 [R1+0x320], R8 ;  /* 0x0003200801007387 */ /* 0x0023e80000100a00 */
[----:B------:R3:W-:Y:S01]  /*72d0*/  STL.64 [R1+0x328], R10 ;  /* 0x0003280a01007387 */ /* 0x0007e20000100a00 */
[----:B0-----:R-:W-:-:S02]  /*72e0*/  MOV R12, R228 ;  /* 0x000000e4000c7202 */ /* 0x001fc40000000f00 */
[----:B-1----:R-:W-:Y:S01]  /*72f0*/  MOV R8, R160 ;  /* 0x000000a000087202 */ /* 0x002fe20000000f00 */
[----:B------:R-:W-:Y:S02]  /*7300*/  IMAD.MOV.U32 R9, RZ, RZ, R161 ;  /* 0x000000ffff097224 */ /* 0x000fe400078e00a1 */
[----:B---3--:R-:W-:Y:S02]  /*7310*/  IMAD.MOV.U32 R10, RZ, RZ, R162 ;  /* 0x000000ffff0a7224 */ /* 0x008fe400078e00a2 */
[----:B------:R-:W-:Y:S02]  /*7320*/  IMAD.MOV.U32 R11, RZ, RZ, R163 ;  /* 0x000000ffff0b7224 */ /* 0x000fe400078e00a3 */
[----:B------:R-:W-:-:S03]  /*7330*/  IMAD.MOV.U32 R13, RZ, RZ, R226 ;  /* 0x000000ffff0d7224 */ /* 0x000fc600078e00e2 */
[----:B------:R0:W-:Y:S01]  /*7340*/  STS.128 [R2+UR8+0x1000], R8 ;  /* 0x0010000802007988 */ /* 0x0001e20008000c08 */
[----:B------:R-:W-:Y:S02]  /*7350*/  IMAD.MOV.U32 R14, RZ, RZ, R252 ;  /* 0x000000ffff0e7224 */ /* 0x000fe400078e00fc */
[----:B------:R-:W-:Y:S01]  /*7360*/  IMAD.MOV.U32 R15, RZ, RZ, R240 ;  /* 0x000000ffff0f7224 */ /* 0x000fe200078e00f0 */
[----:B0-----:R-:W-:Y:S01]  /*7370*/  MOV R8, R241 ;  /* 0x000000f100087202 */ /* 0x001fe20000000f00 */
[----:B------:R-:W-:Y:S02]  /*7380*/  IMAD.MOV.U32 R9, RZ, RZ, R242 ;  /* 0x000000ffff097224 */ /* 0x000fe400078e00f2 */
[----:B------:R-:W-:Y:S02]  /*7390*/  IMAD.MOV.U32 R10, RZ, RZ, R243 ;  /* 0x000000ffff0a7224 */ /* 0x000fe400078e00f3 */
[----:B------:R-:W-:Y:S01]  /*73a0*/  IMAD.MOV.U32 R11, RZ, RZ, R244 ;  /* 0x000000ffff0b7224 */ /* 0x000fe200078e00f4 */
[----:B--2---:R0:W-:Y:S02]  /*73b0*/  STS.128 [R2+UR8], R4 ;  /* 0x0000000402007988 */ /* 0x0041e40008000c08 */
[----:B0-----:R-:W-:Y:S01]  /*73c0*/  MOV R4, R156 ;  /* 0x0000009c00047202 */ /* 0x001fe20000000f00 */
[----:B------:R-:W-:Y:S01]  /*73d0*/  IMAD.MOV.U32 R5, RZ, RZ, R157 ;  /* 0x000000ffff057224 */ /* 0x000fe200078e009d */
[----:B------:R-:W2:Y:S01]  /*73e0*/  LDL.LU R156, [R1+0x920] ;  /* 0x00092000019c7983 */ /* 0x000ea20000300800 */
[----:B------:R-:W-:-:S02]  /*73f0*/  IMAD.MOV.U32 R6, RZ, RZ, R158 ;  /* 0x000000ffff067224 */ /* 0x000fc400078e009e */
[----:B------:R-:W-:Y:S01]  /*7400*/  IMAD.MOV.U32 R7, RZ, RZ, R159 ;  /* 0x000000ffff077224 */ /* 0x000fe200078e009f */
[----:B------:R-:W3:Y:S04]  /*7410*/  LDL.LU R157, [R1+0x91c] ;  /* 0x00091c00019d7983 */ /* 0x000ee80000300800 */
[----:B------:R0:W-:Y:S04]  /*7420*/  STS.128 [R2+UR8+0x800], R4 ;  /* 0x0008000402007988 */ /* 0x0001e80008000c08 */
[----:B------:R-:W4:Y:S04]  /*7430*/  LDL.LU R158, [R1+0x918] ;  /* 0x00091800019e7983 */ /* 0x000f280000300800 */
[----:B------:R-:W5:Y:S04]  /*7440*/  LDL.LU R159, [R1+0x914] ;  /* 0x00091400019f7983 */ /* 0x000f680000300800 */
[----:B------:R-:W2:Y:S01]  /*7450*/  LDL.LU R160, [R1+0x910] ;  /* 0x0009100001a07983 */ /* 0x000ea20000300800 */
[----:B0-----:R-:W-:Y:S01]  /*7460*/  MOV R4, R164 ;  /* 0x000000a400047202 */ /* 0x001fe20000000f00 */
[----:B------:R-:W-:-:S02]  /*7470*/  IMAD.MOV.U32 R5, RZ, RZ, R165 ;  /* 0x000000ffff057224 */ /* 0x000fc400078e00a5 */
[----:B------:R-:W2:Y:S01]  /*7480*/  LDL.LU R161, [R1+0x90c] ;  /* 0x00090c0001a17983 */ /* 0x000ea20000300800 */
[----:B------:R-:W-:Y:S02]  /*7490*/  IMAD.MOV.U32 R6, RZ, RZ, R166 ;  /* 0x000000ffff067224 */ /* 0x000fe400078e00a6 */
[----:B------:R-:W-:Y:S01]  /*74a0*/  IMAD.MOV.U32 R7, RZ, RZ, R167 ;  /* 0x000000ffff077224 */ /* 0x000fe200078e00a7 */
[----:B------:R-:W2:Y:S04]  /*74b0*/  LDL.LU R162, [R1+0x908] ;  /* 0x0009080001a27983 */ /* 0x000ea80000300800 */
[----:B------:R0:W-:Y:S04]  /*74c0*/  STS.128 [R2+UR8+0x1800], R4 ;  /* 0x0018000402007988 */ /* 0x0001e80008000c08 */
[----:B------:R-:W-:Y:S04]  /*74d0*/  STS.128 [R208+UR8+0x800], R12 ;  /* 0x0008000cd0007988 */ /* 0x000fe80008000c08 */
[----:B------:R-:W2:Y:S01]  /*74e0*/  LDL.LU R163, [R1+0x904] ;  /* 0x0009040001a37983 */ /* 0x000ea20000300800 */
[----:B0-----:R-:W-:Y:S01]  /*74f0*/  MOV R4, R196 ;  /* 0x000000c400047202 */ /* 0x001fe20000000f00 */
[----:B------:R-:W-:-:S02]  /*7500*/  IMAD.MOV.U32 R5, RZ, RZ, R197 ;  /* 0x000000ffff057224 */ /* 0x000fc400078e00c5 */
[----:B------:R-:W-:Y:S02]  /*7510*/  IMAD.MOV.U32 R6, RZ, RZ, R198 ;  /* 0x000000ffff067224 */ /* 0x000fe400078e00c6 */
[----:B------:R-:W-:Y:S01]  /*7520*/  IMAD.MOV.U32 R7, RZ, RZ, R199 ;  /* 0x000000ffff077224 */ /* 0x000fe200078e00c7 */
[----:B------:R-:W-:Y:S04]  /*7530*/  STS.128 [R208+UR8+0x1000], R8 ;  /* 0x00100008d0007988 */ /* 0x000fe80008000c08 */
[----:B------:R0:W-:Y:S04]  /*7540*/  STS.128 [R208+UR8], R4 ;  /* 0x00000004d0007988 */ /* 0x0001e80008000c08 */
[----:B------:R-:W2:Y:S04]  /*7550*/  LDL.LU R164, [R1+0x900] ;  /* 0x0009000001a47983 */ /* 0x000ea80000300800 */
[----:B------:R-:W2:Y:S04]  /*7560*/  LDL.LU R165, [R1+0x8fc] ;  /* 0x0008fc0001a57983 */ /* 0x000ea80000300800 */
[----:B------:R-:W2:Y:S01]  /*7570*/  LDL.LU R166, [R1+0x8f8] ;  /* 0x0008f80001a67983 */ /* 0x000ea20000300800 */
[----:B0-----:R-:W-:Y:S01]  /*7580*/  MOV R4, R245 ;  /* 0x000000f500047202 */ /* 0x001fe20000000f00 */
[----:B------:R-:W-:-:S02]  /*7590*/  IMAD.MOV.U32 R5, RZ, RZ, R246 ;  /* 0x000000ffff057224 */ /* 0x000fc400078e00f6 */
[----:B------:R-:W2:Y:S01]  /*75a0*/  LDL.LU R167, [R1+0x8f4] ;  /* 0x0008f40001a77983 */ /* 0x000ea20000300800 */
[----:B------:R-:W-:Y:S02]  /*75b0*/  IMAD.MOV.U32 R6, RZ, RZ, R233 ;  /* 0x000000ffff067224 */ /* 0x000fe400078e00e9 */
[----:B------:R-:W-:Y:S01]  /*75c0*/  IMAD.MOV.U32 R7, RZ, RZ, R234 ;  /* 0x000000ffff077224 */ /* 0x000fe200078e00ea */
[----:B------:R-:W2:Y:S04]  /*75d0*/  LDL.LU R196, [R1+0x8f0] ;  /* 0x0008f00001c47983 */ /* 0x000ea80000300800 */
[----:B------:R-:W-:Y:S01]  /*75e0*/  STS.128 [R208+UR8+0x1800], R4 ;  /* 0x00180004d0007988 */ /* 0x000fe20008000c08 */
[----:B------:R-:W-:Y:S06]  /*75f0*/  BAR.SYNC.DEFER_BLOCKING 0x0 ;  /* 0x0000000000007b1d */ /* 0x000fec0000010000 */
[----:B------:R-:W2:Y:S04]  /*7600*/  LDL.LU R197, [R1+0x8ec] ;  /* 0x0008ec0001c57983 */ /* 0x000ea80000300800 */
[----:B------:R-:W2:Y:S04]  /*7610*/  LDL.LU R198, [R1+0x8e8] ;  /* 0x0008e80001c67983 */ /* 0x000ea80000300800 */
[----:B------:R-:W2:Y:S04]  /*7620*/  LDL.LU R199, [R1+0x8e4] ;  /* 0x0008e40001c77983 */ /* 0x000ea80000300800 */
[----:B------:R-:W2:Y:S04]  /*7630*/  LDL.LU R228, [R1+0x8e0] ;  /* 0x0008e00001e47983 */ /* 0x000ea80000300800 */
[----:B------:R-:W0:Y:S04]  /*7640*/  LDS.128 R8, [R0] ;  /* 0x0000000000087984 */ /* 0x000e280000000c00 */
[----:B------:R-:W1:Y:S04]  /*7650*/  LDS.128 R4, [R0+0x100] ;  /* 0x0001000000047984 */ /* 0x000e680000000c00 */
[----:B------:R-:W2:Y:S04]  /*7660*/  LDL.LU R226, [R1+0x8dc] ;  /* 0x0008dc0001e27983 */ /* 0x000ea80000300800 */
[----:B------:R-:W2:Y:S04]  /*7670*/  LDL.LU R252, [R1+0x8d8] ;  /* 0x0008d80001fc7983 */ /* 0x000ea80000300800 */
[----:B------:R-:W2:Y:S04]  /*7680*/  LDL.LU R240, [R1+0x8d4] ;  /* 0x0008d40001f07983 */ /* 0x000ea80000300800 */
[----:B------:R-:W3:Y:S04]  /*7690*/  LDL.LU R241, [R1+0x8d0] ;  /* 0x0008d00001f17983 */ /* 0x000ee80000300800 */
[----:B------:R-:W4:Y:S04]  /*76a0*/  LDL.LU R242, [R1+0x8cc] ;  /* 0x0008cc0001f27983 */ /* 0x000f280000300800 */
[----:B------:R-:W5:Y:S04]  /*76b0*/  LDL.LU R243, [R1+0x8c8] ;  /* 0x0008c80001f37983 */ /* 0x000f680000300800 */
[----:B------:R-:W2:Y:S04]  /*76c0*/  LDL.LU R244, [R1+0x8c4] ;  /* 0x0008c40001f47983 */ /* 0x000ea80000300800 */
[----:B------:R-:W3:Y:S04]  /*76d0*/  LDL.LU R245, [R1+0x8c0] ;  /* 0x0008c00001f57983 */ /* 0x000ee80000300800 */
[----:B------:R-:W3:Y:S04]  /*76e0*/  LDL.LU R246, [R1+0x8bc] ;  /* 0x0008bc0001f67983 */ /* 0x000ee80000300800 */
[----:B------:R-:W4:Y:S04]  /*76f0*/  LDL.LU R233, [R1+0x8b8] ;  /* 0x0008b80001e97983 */ /* 0x000f280000300800 */
[----:B------:R-:W5:Y:S04]  /*7700*/  LDL.LU R234, [R1+0x8b4] ;  /* 0x0008b40001ea7983 */ /* 0x000f680000300800 */
[----:B------:R-:W1:Y:S04]  /*7710*/  LDS.128 R16, [R0+0x200] ;  /* 0x0002000000107984 */ /* 0x000e680000000c00 */
[----:B0-----:R-:W-:Y:S04]  /*7720*/  STL.64 [R1+0x2d0], R8 ;  /* 0x0002d00801007387 */ /* 0x001fe80000100a00 */
[----:B------:R-:W-:Y:S04]  /*7730*/  STL.64 [R1+0x2d8], R10 ;  /* 0x0002d80a01007387 */ /* 0x000fe80000100a00 */
[----:B------:R-:W0:Y:S04]  /*7740*/  LDS.128 R8, [R0+0x300] ;  /* 0x0003000000087984 */ /* 0x000e280000000c00 */
[----:B-1----:R-:W-:Y:S04]  /*7750*/  STL.64 [R1+0x2c0], R4 ;  /* 0x0002c00401007387 */ /* 0x002fe80000100a00 */
[----:B------:R-:W-:Y:S04]  /*7760*/  STL.64 [R1+0x2c8], R6 ;  /* 0x0002c80601007387 */ /* 0x000fe80000100a00 */
[----:B------:R-:W1:Y:S04]  /*7770*/  LDS.128 R4, [R0+0x400] ;  /* 0x0004000000047984 */ /* 0x000e680000000c00 */
[----:B------:R-:W-:Y:S04]  /*7780*/  STL.64 [R1+0x2b0], R16 ;  /* 0x0002b01001007387 */ /* 0x000fe80000100a00 */
        /* <DEDUP_REMOVED lines=8> */
[----:B------:R-:W-:Y:S01]  /*7810*/  MOV R12, R56 ;  /* 0x00000038000c7202 */ /* 0x000fe20000000f00 */
[----:B------:R-:W-:-:S02]  /*7820*/  IMAD.MOV.U32 R13, RZ, RZ, R58 ;  /* 0x000000ffff0d7224 */ /* 0x000fc400078e003a */
[----:B------:R-:W-:Y:S01]  /*7830*/  IMAD.MOV.U32 R14, RZ, RZ, R72 ;  /* 0x000000ffff0e7224 */ /* 0x000fe200078e0048 */
[----:B------:R0:W-:Y:S04]  /*7840*/  STL.64 [R1+0x280], R16 ;  /* 0x0002801001007387 */ /* 0x0001e80000100a00 */
[----:B------:R-:W-:Y:S04]  /*7850*/  STL.64 [R1+0x288], R18 ;  /* 0x0002881201007387 */ /* 0x000fe80000100a00 */
[----:B0-----:R0:W-:Y:S04]  /*7860*/  STL.64 [R1+0x1f0], R8 ;  /* 0x0001f00801007387 */ /* 0x0011e80000100a00 */
[----:B------:R-:W-:Y:S01]  /*7870*/  STL.64 [R1+0x1f8], R10 ;  /* 0x0001f80a01007387 */ /* 0x000fe20000100a00 */
[----:B------:R-:W-:Y:S01]  /*7880*/  IMAD.MOV.U32 R15, RZ, RZ, R74 ;  /* 0x000000ffff0f7224 */ /* 0x000fe200078e004a */
[----:B------:R-:W-:Y:S01]  /*7890*/  BAR.SYNC.DEFER_BLOCKING 0x0 ;  /* 0x0000000000007b1d */ /* 0x000fe20000010000 */
[----:B------:R-:W-:-:S05]  /*78a0*/  MOV R16, R68 ;  /* 0x0000004400107202 */ /* 0x000fca0000000f00 */
[----:B-1----:R1:W-:Y:S04]  /*78b0*/  STL.64 [R1+0x1e0], R4 ;  /* 0x0001e00401007387 */ /* 0x0023e80000100a00 */
[----:B------:R1:W-:Y:S01]  /*78c0*/  STL.64 [R1+0x1e8], R6 ;  /* 0x0001e80601007387 */ /* 0x0003e20000100a00 */
[----:B0-----:R-:W-:Y:S01]  /*78d0*/  MOV R8, R64 ;  /* 0x0000004000087202 */ /* 0x001fe20000000f00 */
[----:B------:R-:W-:Y:S01]  /*78e0*/  IMAD.MOV.U32 R9, RZ, RZ, R66 ;  /* 0x000000ffff097224 */ /* 0x000fe200078e0042 */
[----:B-1----:R-:W-:Y:S01]  /*78f0*/  MOV R4, R60 ;  /* 0x0000003c00047202 */ /* 0x002fe20000000f00 */
[----:B------:R-:W-:Y:S02]  /*7900*/  IMAD.MOV.U32 R5, RZ, RZ, R62 ;  /* 0x000000ffff057224 */ /* 0x000fe400078e003e */
[----:B------:R-:W-:-:S02]  /*7910*/  IMAD.MOV.U32 R6, RZ, RZ, R76 ;  /* 0x000000ffff067224 */ /* 0x000fc400078e004c */
[----:B------:R-:W-:Y:S02]  /*7920*/  IMAD.MOV.U32 R7, RZ, RZ, R78 ;  /* 0x000000ffff077224 */ /* 0x000fe400078e004e */
[----:B------:R-:W-:Y:S02]  /*7930*/  IMAD.MOV.U32 R10, RZ, RZ, R80 ;  /* 0x000000ffff0a7224 */ /* 0x000fe400078e0050 */
[----:B------:R-:W-:Y:S01]  /*7940*/  IMAD.MOV.U32 R11, RZ, RZ, R82 ;  /* 0x000000ffff0b7224 */ /* 0x000fe200078e0052 */
[----:B------:R0:W-:Y:S01]  /*7950*/  STS.128 [R2+UR8+0x800], R4 ;  /* 0x0008000402007988 */ /* 0x0001e20008000c08 */
[----:B------:R-:W-:Y:S02]  /*7960*/  IMAD.MOV.U32 R17, RZ, RZ, R70 ;  /* 0x000000ffff117224 */ /* 0x000fe400078e0046 */
[----:B------:R-:W-:Y:S02]  /*7970*/  IMAD.MOV.U32 R18, RZ, RZ, R84 ;  /* 0x000000ffff127224 */ /* 0x000fe400078e0054 */
[----:B------:R-:W-:Y:S01]  /*7980*/  IMAD.MOV.U32 R19, RZ, RZ, R86 ;  /* 0x000000ffff137224 */ /* 0x000fe200078e0056 */
[----:B------:R-:W-:Y:S04]  /*7990*/  STS.128 [R2+UR8], R12 ;  /* 0x0000000c02007988 */ /* 0x000fe80008000c08 */
[----:B------:R-:W-:Y:S01]  /*79a0*/  STS.128 [R2+UR8+0x1000], R8 ;  /* 0x0010000802007988 */ /* 0x000fe20008000c08 */
[----:B0-----:R-:W-:Y:S01]  /*79b0*/  MOV R4, R57 ;  /* 0x0000003900047202 */ /* 0x001fe20000000f00 */
[----:B------:R-:W-:-:S02]  /*79c0*/  IMAD.MOV.U32 R5, RZ, RZ, R59 ;  /* 0x000000ffff057224 */ /* 0x000fc400078e003b */
[----:B------:R-:W-:Y:S02]  /*79d0*/  IMAD.MOV.U32 R6, RZ, RZ, R73 ;  /* 0x000000ffff067224 */ /* 0x000fe400078e0049 */
[----:B------:R-:W-:Y:S01]  /*79e0*/  IMAD.MOV.U32 R7, RZ, RZ, R75 ;  /* 0x000000ffff077224 */ /* 0x000fe200078e004b */
[----:B------:R-:W-:Y:S04]  /*79f0*/  STS.128 [R2+UR8+0x1800], R16 ;  /* 0x0018001002007988 */ /* 0x000fe80008000c08 */
[----:B------:R0:W-:Y:S02]  /*7a00*/  STS.128 [R208+UR8], R4 ;  /* 0x00000004d0007988 */ /* 0x0001e40008000c08 */
[----:B0-----:R-:W-:Y:S01]  /*7a10*/  MOV R4, R69 ;  /* 0x0000004500047202 */ /* 0x001fe20000000f00 */
[----:B------:R-:W-:-:S02]  /*7a20*/  IMAD.MOV.U32 R5, RZ, RZ, R71 ;  /* 0x000000ffff057224 */ /* 0x000fc400078e0047 */
        /* <DEDUP_REMOVED lines=57> */
[----:B---3--:R-:W-:Y:S04]  /*7dc0*/  STS.128 [R2+UR8+0x1000], R8 ;  /* 0x0010000802007988 */ /* 0x008fe80008000c08 */
        /* <DEDUP_REMOVED lines=14> */
[----:B------:R-:W2:Y:S04]  /*7eb0*/  LDL.LU R12, [R1+0x3b4] ;  /* 0x0003b400010c7983 */ /* 0x000ea80000300800 */
[----:B------:R-:W2:Y:S04]  /*7ec0*/  LDL.LU R13, [R1+0x3bc] ;  /* 0x0003bc00010d7983 */ /* 0x000ea80000300800 */
[----:B------:R-:W2:Y:S04]  /*7ed0*/  LDL.LU R14, [R1+0x3f4] ;  /* 0x0003f400010e7983 */ /* 0x000ea80000300800 */
[----:B------:R-:W2:Y:S04]  /*7ee0*/  LDL.LU R15, [R1+0x3fc] ;  /* 0x0003fc00010f7983 */ /* 0x000ea80000300800 */
[----:B---3--:R0:W-:Y:S04]  /*7ef0*/  STS.128 [R208+UR8+0x800], R8 ;  /* 0x00080008d0007988 */ /* 0x0081e80008000c08 */
[----:B0-----:R-:W3:Y:S04]  /*7f00*/  LDL.LU R8, [R1+0x200] ;  /* 0x0002000001087983 */ /* 0x001ee80000300800 */
[----:B------:R-:W3:Y:S01]  /*7f10*/  LDL.LU R9, [R1+0x208] ;  /* 0x0002080001097983 */ /* 0x000ee20000300800 */
[----:B-----5:R-:W-:Y:S01]  /*7f20*/  MOV R10, R234 ;  /* 0x000000ea000a7202 */ /* 0x020fe20000000f00 */
[----:B----4-:R-:W-:-:S02]  /*7f30*/  IMAD.MOV.U32 R11, RZ, RZ, R233 ;  /* 0x000000ffff0b7224 */ /* 0x010fc400078e00e9 */
[----:B--2---:R-:W-:Y:S04]  /*7f40*/  STS.128 [R208+UR8+0x1000], R4 ;  /* 0x00100004d0007988 */ /* 0x004fe80008000c08 */
[----:B------:R-:W-:Y:S01]  /*7f50*/  STS.128 [R208+UR8+0x1800], R12 ;  /* 0x0018000cd0007988 */ /* 0x000fe20008000c08 */
[----:B------:R-:W-:Y:S06]  /*7f60*/  BAR.SYNC.DEFER_BLOCKING 0x0 ;  /* 0x0000000000007b1d */ /* 0x000fec0000010000 */
[----:B------:R-:W0:Y:S04]  /*7f70*/  LDS.128 R12, [R0+0x100] ;  /* 0x00010000000c7984 */ /* 0x000e280000000c00 */
[----:B------:R-:W1:Y:S04]  /*7f80*/  LDS.128 R24, [R0+0x200] ;  /* 0x0002000000187984 */ /* 0x000e680000000c00 */
[----:B------:R-:W2:Y:S04]  /*7f90*/  LDS.128 R16, [R0+0x300] ;  /* 0x0003000000107984 */ /* 0x000ea80000000c00 */
[----:B------:R-:W-:Y:S04]  /*7fa0*/  LDS.128 R4, [R0] ;  /* 0x0000000000047984 */ /* 0x000fe80000000c00 */
        /* <DEDUP_REMOVED lines=14> */
[----:B------:R-:W-:Y:S06]  /*8090*/  BAR.SYNC.DEFER_BLOCKING 0x0 ;  /* 0x0000000000007b1d */ /* 0x000fec0000010000 */
[----:B-1----:R-:W-:Y:S04]  /*80a0*/  STL.64 [R1+0x110], R24 ;  /* 0x0001101801007387 */ /* 0x002fe80000100a00 */
[----:B------:R-:W-:Y:S04]  /*80b0*/  STL.64 [R1+0x118], R26 ;  /* 0x0001181a01007387 */ /* 0x000fe80000100a00 */
[----:B--2---:R-:W-:Y:S04]  /*80c0*/  STL.64 [R1+0x100], R16 ;  /* 0x0001001001007387 */ /* 0x004fe80000100a00 */
[----:B------:R-:W-:Y:S04]  /*80d0*/  STL.64 [R1+0x108], R18 ;  /* 0x0001081201007387 */ /* 0x000fe80000100a00 */
[----:B---3--:R1:W-:Y:S04]  /*80e0*/  STS.128 [R2+UR8], R8 ;  /* 0x0000000802007988 */ /* 0x0083e80008000c08 */
        /* <DEDUP_REMOVED lines=15> */
[----:B----4-:R-:W-:Y:S04]  /*81e0*/  STS.128 [R2+UR8+0x1000], R12 ;  /* 0x0010000c02007988 */ /* 0x010fe80008000c08 */
        /* <DEDUP_REMOVED lines=9> */
[----:B------:R-:W4:Y:S04]  /*8280*/  LDL.LU R16, [R1+0x224] ;  /* 0x0002240001107983 */ /* 0x000f280000300800 */
        /* <DEDUP_REMOVED lines=12> */
[----:B------:R-:W1:Y:S04]  /*8350*/  LDS.128 R16, [R0] ;  /* 0x0000000000107984 */ /* 0x000e680000000c00 */
[----:B------:R-:W2:Y:S01]  /*8360*/  LDS.128 R12, [R0+0x100] ;  /* 0x00010000000c7984 */ /* 0x000ea20000000c00 */
[----:B0-----:R-:W-:Y:S01]  /*8370*/  MOV R8, R247 ;  /* 0x000000f700087202 */ /* 0x001fe20000000f00 */
[----:B------:R-:W-:-:S02]  /*8380*/  IMAD.MOV.U32 R9, RZ, RZ, R227 ;  /* 0x000000ffff097224 */ /* 0x000fc400078e00e3 */
[----:B------:R-:W3:Y:S01]  /*8390*/  LDL.LU R247, [R1+0x8b0] ;  /* 0x0008b00001f77983 */ /* 0x000ee20000300800 */
[----:B------:R-:W-:Y:S02]  /*83a0*/  IMAD.MOV.U32 R10, RZ, RZ, R235 ;  /* 0x000000ffff0a7224 */ /* 0x000fe400078e00eb */
[----:B------:R-:W-:Y:S01]  /*83b0*/  IMAD.MOV.U32 R11, RZ, RZ, R229 ;  /* 0x000000ffff0b7224 */ /* 0x000fe200078e00e5 */
[----:B------:R-:W4:Y:S04]  /*83c0*/  LDL.LU R227, [R1+0x8ac] ;  /* 0x0008ac0001e37983 */ /* 0x000f280000300800 */
[----:B------:R-:W5:Y:S04]  /*83d0*/  LDL.LU R235, [R1+0x8a8] ;  /* 0x0008a80001eb7983 */ /* 0x000f680000300800 */
[----:B------:R-:W3:Y:S04]  /*83e0*/  LDL.LU R229, [R1+0x8a4] ;  /* 0x0008a40001e57983 */ /* 0x000ee80000300800 */
        /* <DEDUP_REMOVED lines=15> */
[----:B------:R-:W2:Y:S01]  /*84e0*/  LDS.128 R12, [R0+0x700] ;  /* 0x00070000000c7984 */ /* 0x000ea20000000c00 */
[----:B------:R-:W-:Y:S06]  /*84f0*/  BAR.SYNC.DEFER_BLOCKING 0x0 ;  /* 0x0000000000007b1d */ /* 0x000fec0000010000 */
[----:B0-----:R-:W-:Y:S04]  /*8500*/  STL.64 [R1+0xd0], R24 ;  /* 0x0000d01801007387 */ /* 0x001fe80000100a00 */
[----:B------:R-:W-:Y:S04]  /*8510*/  STL.64 [R1+0xd8], R26 ;  /* 0x0000d81a01007387 */ /* 0x000fe80000100a00 */
[----:B-1----:R-:W-:Y:S04]  /*8520*/  STL.64 [R1+0xc0], R16 ;  /* 0x0000c01001007387 */ /* 0x002fe80000100a00 */
[----:B------:R-:W-:Y:S04]  /*8530*/  STL.64 [R1+0xc8], R18 ;  /* 0x0000c81201007387 */ /* 0x000fe80000100a00 */
[----:B------:R0:W-:Y:S04]  /*8540*/  STS.128 [R2+UR8], R8 ;  /* 0x0000000802007988 */ /* 0x0001e80008000c08 */
[----:B--2---:R1:W-:Y:S04]  /*8550*/  STL.64 [R1+0xb0], R12 ;  /* 0x0000b00c01007387 */ /* 0x0043e80000100a00 */
[----:B------:R2:W-:Y:S01]  /*8560*/  STL.64 [R1+0xb8], R14 ;  /* 0x0000b80e01007387 */ /* 0x0005e20000100a00 */
[----:B0-----:R-:W-:Y:S01]  /*8570*/  MOV R8, R230 ;  /* 0x000000e600087202 */ /* 0x001fe20000000f00 */
[----:B------:R-:W-:-:S02]  /*8580*/  IMAD.MOV.U32 R9, RZ, RZ, R231 ;  /* 0x000000ffff097224 */ /* 0x000fc400078e00e7 */
[----:B------:R-:W4:Y:S01]  /*8590*/  LDL.LU R230, [R1+0x8a0] ;  /* 0x0008a00001e67983 */ /* 0x000f220000300800 */
[----:B------:R-:W-:Y:S02]  /*85a0*/  IMAD.MOV.U32 R10, RZ, RZ, R232 ;  /* 0x000000ffff0a7224 */ /* 0x000fe400078e00e8 */
[----:B------:R-:W-:Y:S01]  /*85b0*/  IMAD.MOV.U32 R11, RZ, RZ, R209 ;  /* 0x000000ffff0b7224 */ /* 0x000fe200078e00d1 */
[----:B------:R-:W5:Y:S01]  /*85c0*/  LDL.LU R231, [R1+0x89c] ;  /* 0x00089c0001e77983 */ /* 0x000f620000300800 */
[----:B-1----:R-:W-:Y:S01]  /*85d0*/  MOV R12, R210 ;  /* 0x000000d2000c7202 */ /* 0x002fe20000000f00 */
[----:B------:R-:W-:Y:S02]  /*85e0*/  IMAD.MOV.U32 R13, RZ, RZ, R224 ;  /* 0x000000ffff0d7224 */ /* 0x000fe400078e00e0 */
[----:B------:R-:W3:Y:S01]  /*85f0*/  LDL.LU R232, [R1+0x898] ;  /* 0x0008980001e87983 */ /* 0x000ee20000300800 */
[----:B--2---:R-:W-:-:S03]  /*8600*/  IMAD.MOV.U32 R14, RZ, RZ, R211 ;  /* 0x000000ffff0e7224 */ /* 0x004fc600078e00d3 */
[----:B------:R-:W2:Y:S01]  /*8610*/  LDL.LU R209, [R1+0x894] ;  /* 0x0008940001d17983 */ /* 0x000ea20000300800 */
[----:B------:R-:W-:-:S03]  /*8620*/  IMAD.MOV.U32 R15, RZ, RZ, R225 ;  /* 0x000000ffff0f7224 */ /* 0x000fc600078e00e1 */
[----:B------:R0:W-:Y:S04]  /*8630*/  STS.128 [R2+UR8+0x800], R8 ;  /* 0x0008000802007988 */ /* 0x0001e80008000c08 */
[----:B------:R-:W4:Y:S04]  /*8640*/  LDL.LU R210, [R1+0x890] ;  /* 0x0008900001d27983 */ /* 0x000f280000300800 */
[----:B------:R-:W5:Y:S04]  /*8650*/  LDL.LU R224, [R1+0x88c] ;  /* 0x00088c0001e07983 */ /* 0x000f680000300800 */
[----:B------:R-:W3:Y:S01]  /*8660*/  LDL.LU R211, [R1+0x888] ;  /* 0x0008880001d37983 */ /* 0x000ee20000300800 */
[----:B0-----:R-:W-:Y:S01]  /*8670*/  MOV R8, R212 ;  /* 0x000000d400087202 */ /* 0x001fe20000000f00 */
[----:B------:R-:W-:-:S02]  /*8680*/  IMAD.MOV.U32 R9, RZ, RZ, R213 ;  /* 0x000000ffff097224 */ /* 0x000fc400078e00d5 */
[----:B------:R-:W3:Y:S01]  /*8690*/  LDL.LU R225, [R1+0x884] ;  /* 0x0008840001e17983 */ /* 0x000ee20000300800 */
[----:B------:R-:W-:Y:S02]  /*86a0*/  IMAD.MOV.U32 R10, RZ, RZ, R214 ;  /* 0x000000ffff0a7224 */ /* 0x000fe400078e00d6 */
[----:B------:R-:W-:Y:S01]  /*86b0*/  IMAD.MOV.U32 R11, RZ, RZ, R215 ;  /* 0x000000ffff0b7224 */ /* 0x000fe200078e00d7 */
[----:B------:R-:W3:Y:S04]  /*86c0*/  LDL.LU R212, [R1+0x880] ;  /* 0x0008800001d47983 */ /* 0x000ee80000300800 */
[----:B------:R-:W3:Y:S04]  /*86d0*/  LDL.LU R213, [R1+0x87c] ;  /* 0x00087c0001d57983 */ /* 0x000ee80000300800 */
[----:B------:R-:W3:Y:S04]  /*86e0*/  LDL.LU R214, [R1+0x878] ;  /* 0x0008780001d67983 */ /* 0x000ee80000300800 */
[----:B------:R0:W-:Y:S04]  /*86f0*/  STS.128 [R2+UR8+0x1800], R8 ;  /* 0x0018000802007988 */ /* 0x0001e80008000c08 */
[----:B------:R-:W3:Y:S04]  /*8700*/  LDL.LU R215, [R1+0x874] ;  /* 0x0008740001d77983 */ /* 0x000ee80000300800 */
[----:B------:R1:W-:Y:S01]  /*8710*/  STS.128 [R2+UR8+0x1000], R12 ;  /* 0x0010000c02007988 */ /* 0x0003e20008000c08 */
[----:B0-----:R-:W-:Y:S01]  /*8720*/  MOV R8, R216 ;  /* 0x000000d800087202 */ /* 0x001fe20000000f00 */
[----:B------:R-:W-:-:S02]  /*8730*/  IMAD.MOV.U32 R9, RZ, RZ, R217 ;  /* 0x000000ffff097224 */ /* 0x000fc400078e00d9 */
[----:B------:R-:W3:Y:S01]  /*8740*/  LDL.LU R216, [R1+0x870] ;  /* 0x0008700001d87983 */ /* 0x000ee20000300800 */
[----:B------:R-:W-:Y:S02]  /*8750*/  IMAD.MOV.U32 R10, RZ, RZ, R218 ;  /* 0x000000ffff0a7224 */ /* 0x000fe400078e00da */
[----:B------:R-:W-:Y:S01]  /*8760*/  IMAD.MOV.U32 R11, RZ, RZ, R219 ;  /* 0x000000ffff0b7224 */ /* 0x000fe200078e00db */
[----:B------:R-:W3:Y:S01]  /*8770*/  LDL.LU R217, [R1+0x86c] ;  /* 0x00086c0001d97983 */ /* 0x000ee20000300800 */
[----:B-1----:R-:W-:-:S03]  /*8780*/  MOV R12, R220 ;  /* 0x000000dc000c7202 */ /* 0x002fc60000000f00 */
[----:B------:R-:W3:Y:S01]  /*8790*/  LDL.LU R218, [R1+0x868] ;  /* 0x0008680001da7983 */ /* 0x000ee20000300800 */
[----:B------:R-:W-:-:S03]  /*87a0*/  IMAD.MOV.U32 R13, RZ, RZ, R221 ;  /* 0x000000ffff0d7224 */ /* 0x000fc600078e00dd */
[----:B------:R-:W3:Y:S01]  /*87b0*/  LDL.LU R219, [R1+0x864] ;  /* 0x0008640001db7983 */ /* 0x000ee20000300800 */
[----:B------:R-:W-:-:S03]  /*87c0*/  IMAD.MOV.U32 R14, RZ, RZ, R222 ;  /* 0x000000ffff0e7224 */ /* 0x000fc600078e00de */
[----:B------:R-:W3:Y:S01]  /*87d0*/  LDL.LU R220, [R1+0x860] ;  /* 0x0008600001dc7983 */ /* 0x000ee20000300800 */
[----:B------:R-:W-:Y:S01]  /*87e0*/  IMAD.MOV.U32 R15, RZ, RZ, R223 ;  /* 0x000000ffff0f7224 */ /* 0x000fe200078e00df */
[----:B------:R-:W-:Y:S02]  /*87f0*/  MOV R16, R20 ;  /* 0x0000001400107202 */ /* 0x000fe40000000f00 */
[----:B------:R-:W3:Y:S01]  /*8800*/  LDL.LU R221, [R1+0x85c] ;  /* 0x00085c0001dd7983 */ /* 0x000ee20000300800 */
[----:B------:R-:W-:-:S03]  /*8810*/  IMAD.MOV.U32 R17, RZ, RZ, R21 ;  /* 0x000000ffff117224 */ /* 0x000fc600078e0015 */
[----:B------:R-:W2:Y:S01]  /*8820*/  LDL.LU R222, [R1+0x858] ;  /* 0x0008580001de7983 */ /* 0x000ea20000300800 */
[----:B------:R-:W-:-:S03]  /*8830*/  IMAD.MOV.U32 R18, RZ, RZ, R22 ;  /* 0x000000ffff127224 */ /* 0x000fc600078e0016 */
[----:B------:R-:W4:Y:S01]  /*8840*/  LDL.LU R223, [R1+0x854] ;  /* 0x0008540001df7983 */ /* 0x000f220000300800 */
[----:B------:R-:W-:-:S03]  /*8850*/  IMAD.MOV.U32 R19, RZ, RZ, R23 ;  /* 0x000000ffff137224 */ /* 0x000fc600078e0017 */
[----:B------:R-:W5:Y:S04]  /*8860*/  LDL.LU R20, [R1+0x850] ;  /* 0x0008500001147983 */ /* 0x000f680000300800 */
[----:B------:R-:W3:Y:S04]  /*8870*/  LDL.LU R21, [R1+0x84c] ;  /* 0x00084c0001157983 */ /* 0x000ee80000300800 */
[----:B------:R-:W2:Y:S04]  /*8880*/  LDL.LU R22, [R1+0x848] ;  /* 0x0008480001167983 */ /* 0x000ea80000300800 */
[----:B------:R-:W4:Y:S04]  /*8890*/  LDL.LU R23, [R1+0x844] ;  /* 0x0008440001177983 */ /* 0x000f280000300800 */
[----:B------:R0:W-:Y:S04]  /*88a0*/  STS.128 [R208+UR8], R8 ;  /* 0x00000008d0007988 */ /* 0x0001e80008000c08 */
[----:B------:R-:W-:Y:S04]  /*88b0*/  STS.128 [R208+UR8+0x800], R12 ;  /* 0x0008000cd0007988 */ /* 0x000fe80008000c08 */
[----:B------:R-:W-:Y:S01]  /*88c0*/  STS.128 [R208+UR8+0x1000], R16 ;  /* 0x00100010d0007988 */ /* 0x000fe20008000c08 */
        /* <DEDUP_REMOVED lines=8> */
[----:B------:R-:W1:Y:S04]  /*8950*/  LDS.128 R16, [R0+0x200] ;  /* 0x0002000000107984 */ /* 0x000e680000000c00 */
[----:B------:R-:W-:Y:S04]  /*8960*/  LDS.128 R248, [R0+0x700] ;  /* 0x0007000000f87984 */ /* 0x000fe80000000c00 */
        /* <DEDUP_REMOVED lines=11> */
[----:B------:R-:W0:Y:S01]  /*8a20*/  LDS.128 R12, [R0+0x600] ;  /* 0x00060000000c7984 */ /* 0x000e220000000c00 */
[----:B------:R-:W-:Y:S01]  /*8a30*/  MOV R8, R88 ;  /* 0x0000005800087202 */ /* 0x000fe20000000f00 */
[----:B------:R-:W-:-:S02]  /*8a40*/  IMAD.MOV.U32 R9, RZ, RZ, R90 ;  /* 0x000000ffff097224 */ /* 0x000fc400078e005a */
[----:B------:R-:W-:Y:S02]  /*8a50*/  IMAD.MOV.U32 R10, RZ, RZ, R104 ;  /* 0x000000ffff0a7224 */ /* 0x000fe400078e0068 */
[----:B------:R-:W-:Y:S01]  /*8a60*/  IMAD.MOV.U32 R11, RZ, RZ, R106 ;  /* 0x000000ffff0b7224 */ /* 0x000fe200078e006a */
[----:B------:R-:W-:Y:S06]  /*8a70*/  BAR.SYNC.DEFER_BLOCKING 0x0 ;  /* 0x0000000000007b1d */ /* 0x000fec0000010000 */
[----:B-1----:R-:W-:Y:S04]  /*8a80*/  STL.64 [R1+0x20], R24 ;  /* 0x0000201801007387 */ /* 0x002fe80000100a00 */
[----:B------:R-:W-:Y:S04]  /*8a90*/  STL.64 [R1+0x28], R26 ;  /* 0x0000281a01007387 */ /* 0x000fe80000100a00 */
[----:B------:R1:W-:Y:S04]  /*8aa0*/  STL.64 [R1+0x10], R16 ;  /* 0x0000101001007387 */ /* 0x0003e80000100a00 */
[----:B------:R0:W-:Y:S04]  /*8ab0*/  STL.64 [R1+0x18], R18 ;  /* 0x0000181201007387 */ /* 0x0001e80000100a00 */
[----:B------:R0:W-:Y:S04]  /*8ac0*/  STS.128 [R2+UR8], R8 ;  /* 0x0000000802007988 */ /* 0x0001e80008000c08 */
[----:B------:R-:W-:Y:S01]  /*8ad0*/  STL [R1+0x788], R248 ;  /* 0x000788f801007387 */ /* 0x000fe20000100800 */
[----:B-1----:R-:W-:Y:S01]  /*8ae0*/  MOV R16, R96 ;  /* 0x0000006000107202 */ /* 0x002fe20000000f00 */
[----:B------:R-:W-:-:S02]  /*8af0*/  IMAD.MOV.U32 R17, RZ, RZ, R98 ;  /* 0x000000ffff117224 */ /* 0x000fc400078e0062 */
[----:B0-----:R0:W-:Y:S01]  /*8b00*/  STL.64 [R1], R12 ;  /* 0x0000000c01007387 */ /* 0x0011e20000100a00 */
[----:B------:R-:W-:Y:S01]  /*8b10*/  IMAD.MOV.U32 R18, RZ, RZ, R112 ;  /* 0x000000ffff127224 */ /* 0x000fe200078e0070 */
[----:B------:R-:W-:Y:S01]  /*8b20*/  MOV R8, R100 ;  /* 0x0000006400087202 */ /* 0x000fe20000000f00 */
[----:B------:R-:W-:Y:S02]  /*8b30*/  IMAD.MOV.U32 R9, RZ, RZ, R102 ;  /* 0x000000ffff097224 */ /* 0x000fe400078e0066 */
[----:B------:R-:W-:Y:S02]  /*8b40*/  IMAD.MOV.U32 R10, RZ, RZ, R116 ;  /* 0x000000ffff0a7224 */ /* 0x000fe400078e0074 */
[----:B------:R-:W-:Y:S01]  /*8b50*/  IMAD.MOV.U32 R11, RZ, RZ, R118 ;  /* 0x000000ffff0b7224 */ /* 0x000fe200078e0076 */
[----:B------:R1:W-:Y:S01]  /*8b60*/  STL.64 [R1+0x8], R14 ;  /* 0x0000080e01007387 */ /* 0x0003e20000100a00 */
[----:B0-----:R-:W-:Y:S01]  /*8b70*/  MOV R12, R92 ;  /* 0x0000005c000c7202 */ /* 0x001fe20000000f00 */
[----:B------:R-:W-:-:S02]  /*8b80*/  IMAD.MOV.U32 R13, RZ, RZ, R94 ;  /* 0x000000ffff0d7224 */ /* 0x000fc400078e005e */
[----:B------:R-:W-:Y:S01]  /*8b90*/  IMAD.MOV.U32 R19, RZ, RZ, R114 ;  /* 0x000000ffff137224 */ /* 0x000fe200078e0072 */
[----:B------:R0:W-:Y:S01]  /*8ba0*/  STS.128 [R2+UR8+0x1800], R8 ;  /* 0x0018000802007988 */ /* 0x0001e20008000c08 */
[----:B-1----:R-:W-:Y:S02]  /*8bb0*/  IMAD.MOV.U32 R14, RZ, RZ, R108 ;  /* 0x000000ffff0e7224 */ /* 0x002fe400078e006c */
[----:B------:R-:W-:Y:S01]  /*8bc0*/  IMAD.MOV.U32 R15, RZ, RZ, R110 ;  /* 0x000000ffff0f7224 */ /* 0x000fe200078e006e */
[----:B------:R1:W-:Y:S01]  /*8bd0*/  STS.128 [R2+UR8+0x1000], R16 ;  /* 0x0010001002007988 */ /* 0x0003e20008000c08 */
[----:B0-----:R-:W-:Y:S01]  /*8be0*/  MOV R8, R89 ;  /* 0x0000005900087202 */ /* 0x001fe20000000f00 */
[----:B------:R-:W-:Y:S02]  /*8bf0*/  IMAD.MOV.U32 R9, RZ, RZ, R91 ;  /* 0x000000ffff097224 */ /* 0x000fe400078e005b */
[----:B------:R-:W-:Y:S02]  /*8c00*/  IMAD.MOV.U32 R10, RZ, RZ, R105 ;  /* 0x000000ffff0a7224 */ /* 0x000fe400078e0069 */
[----:B------:R-:W-:Y:S01]  /*8c10*/  IMAD.MOV.U32 R11, RZ, RZ, R107 ;  /* 0x000000ffff0b7224 */ /* 0x000fe200078e006b */
[----:B------:R0:W-:Y:S04]  /*8c20*/  STS.128 [R2+UR8+0x800], R12 ;  /* 0x0008000c02007988 */ /* 0x0001e80008000c08 */
[----:B------:R0:W-:Y:S01]  /*8c30*/  STS.128 [R208+UR8], R8 ;  /* 0x00000008d0007988 */ /* 0x0001e20008000c08 */
[----:B-1----:R-:W-:Y:S01]  /*8c40*/  MOV R16, R97 ;  /* 0x0000006100107202 */ /* 0x002fe20000000f00 */
[----:B------:R-:W-:-:S02]  /*8c50*/  IMAD.MOV.U32 R17, RZ, RZ, R99 ;  /* 0x000000ffff117224 */ /* 0x000fc400078e0063 */
[----:B------:R-:W-:Y:S02]  /*8c60*/  IMAD.MOV.U32 R18, RZ, RZ, R113 ;  /* 0x000000ffff127224 */ /* 0x000fe400078e0071 */
[----:B------:R-:W-:Y:S01]  /*8c70*/  IMAD.MOV.U32 R19, RZ, RZ, R115 ;  /* 0x000000ffff137224 */ /* 0x000fe200078e0073 */
[----:B0-----:R-:W-:Y:S01]  /*8c80*/  MOV R12, R93 ;  /* 0x0000005d000c7202 */ /* 0x001fe20000000f00 */
[----:B------:R-:W-:Y:S02]  /*8c90*/  IMAD.MOV.U32 R13, RZ, RZ, R95 ;  /* 0x000000ffff0d7224 */ /* 0x000fe400078e005f */
[----:B------:R-:W-:Y:S01]  /*8ca0*/  IMAD.MOV.U32 R14, RZ, RZ, R109 ;  /* 0x000000ffff0e7224 */ /* 0x000fe200078e006d */
[----:B------:R-:W-:Y:S01]  /*8cb0*/  MOV R8, R101 ;  /* 0x0000006500087202 */ /* 0x000fe20000000f00 */
[----:B------:R-:W-:Y:S02]  /*8cc0*/  IMAD.MOV.U32 R15, RZ, RZ, R111 ;  /* 0x000000ffff0f7224 */ /* 0x000fe400078e006f */
[----:B------:R-:W-:-:S02]  /*8cd0*/  IMAD.MOV.U32 R9, RZ, RZ, R103 ;  /* 0x000000ffff097224 */ /* 0x000fc400078e0067 */
[----:B------:R-:W-:Y:S02]  /*8ce0*/  IMAD.MOV.U32 R10, RZ, RZ, R117 ;  /* 0x000000ffff0a7224 */ /* 0x000fe400078e0075 */
[----:B------:R-:W-:Y:S01]  /*8cf0*/  IMAD.MOV.U32 R11, RZ, RZ, R119 ;  /* 0x000000ffff0b7224 */ /* 0x000fe200078e0077 */
[----:B------:R-:W-:Y:S04]  /*8d00*/  STS.128 [R208+UR8+0x800], R12 ;  /* 0x0008000cd0007988 */ /* 0x000fe80008000c08 */
[----:B------:R-:W-:Y:S04]  /*8d10*/  STS.128 [R208+UR8+0x1000], R16 ;  /* 0x00100010d0007988 */ /* 0x000fe80008000c08 */
[----:B------:R-:W-:Y:S01]  /*8d20*/  STS.128 [R208+UR8+0x1800], R8 ;  /* 0x00180008d0007988 */ /* 0x000fe20008000c08 */
[----:B------:R-:W-:Y:S06]  /*8d30*/  BAR.SYNC.DEFER_BLOCKING 0x0 ;  /* 0x0000000000007b1d */ /* 0x000fec0000010000 */
[----:B------:R-:W0:Y:S04]  /*8d40*/  LDS.128 R36, [R0] ;  /* 0x0000000000247984 */ /* 0x000e280000000c00 */
[----:B------:R-:W1:Y:S04]  /*8d50*/  LDS.128 R32, [R0+0x100] ;  /* 0x0001000000207984 */ /* 0x000e680000000c00 */
[----:B------:R-:W1:Y:S01]  /*8d60*/  LDS.128 R28, [R0+0x200] ;  /* 0x00020000001c7984 */ /* 0x000e620000000c00 */
[----:B----4-:R-:W-:Y:S01]  /*8d70*/  MOV R40, R23 ;  /* 0x0000001700287202 */ /* 0x010fe20000000f00 */
[----:B--2---:R-:W-:-:S02]  /*8d80*/  IMAD.MOV.U32 R41, RZ, RZ, R22 ;  /* 0x000000ffff297224 */ /* 0x004fc400078e0016 */
[----:B---3--:R-:W-:Y:S01]  /*8d90*/  IMAD.MOV.U32 R42, RZ, RZ, R21 ;  /* 0x000000ffff2a7224 */ /* 0x008fe200078e0015 */
[----:B------:R-:W-:Y:S01]  /*8da0*/  LDS.128 R24, [R0+0x300] ;  /* 0x0003000000187984 */ /* 0x000fe20000000c00 */
[----:B-----5:R-:W-:-:S03]  /*8db0*/  IMAD.MOV.U32 R43, RZ, RZ, R20 ;  /* 0x000000ffff2b7224 */ /* 0x020fc600078e0014 */
[----:B------:R-:W-:Y:S04]  /*8dc0*/  LDS.128 R20, [R0+0x400] ;  /* 0x0004000000147984 */ /* 0x000fe80000000c00 */
[----:B------:R-:W-:Y:S04]  /*8dd0*/  LDS.128 R16, [R0+0x500] ;  /* 0x0005000000107984 */ /* 0x000fe80000000c00 */
[----:B------:R-:W-:Y:S04]  /*8de0*/  LDS.128 R12, [R0+0x600] ;  /* 0x00060000000c7984 */ /* 0x000fe80000000c00 */
[----:B------:R-:W-:Y:S01]  /*8df0*/  LDS.128 R8, [R0+0x700] ;  /* 0x0007000000087984 */ /* 0x000fe20000000c00 */
[----:B------:R-:W-:Y:S06]  /*8e00*/  BAR.SYNC.DEFER_BLOCKING 0x0 ;  /* 0x0000000000007b1d */ /* 0x000fec0000010000 */
[----:B------:R-:W-:Y:S04]  /*8e10*/  STL [R1+0x784], R249 ;  /* 0x000784f901007387 */ /* 0x000fe80000100800 */
[----:B------:R-:W-:Y:S04]  /*8e20*/  STL [R1+0x780], R250 ;  /* 0x000780fa01007387 */ /* 0x000fe80000100800 */
[----:B------:R-:W-:Y:S04]  /*8e30*/  STL [R1+0x77c], R251 ;  /* 0x00077cfb01007387 */ /* 0x000fe80000100800 */
[----:B0-----:R-:W-:Y:S04]  /*8e40*/  STL [R1+0x798], R36 ;  /* 0x0007982401007387 */ /* 0x001fe80000100800 */
[----:B------:R-:W-:Y:S04]  /*8e50*/  STL [R1+0x794], R37 ;  /* 0x0007942501007387 */ /* 0x000fe80000100800 */
[----:B------:R-:W-:Y:S04]  /*8e60*/  STL [R1+0x790], R38 ;  /* 0x0007902601007387 */ /* 0x000fe80000100800 */
[----:B------:R-:W-:Y:S04]  /*8e70*/  STL [R1+0x78c], R39 ;  /* 0x00078c2701007387 */ /* 0x000fe80000100800 */
[----:B-1----:R-:W-:Y:S04]  /*8e80*/  STL [R1+0x7a8], R32 ;  /* 0x0007a82001007387 */ /* 0x002fe80000100800 */
[----:B------:R-:W-:Y:S04]  /*8e90*/  STL [R1+0x7a4], R33 ;  /* 0x0007a42101007387 */ /* 0x000fe80000100800 */
[----:B------:R-:W-:Y:S04]  /*8ea0*/  STL [R1+0x7a0], R34 ;  /* 0x0007a02201007387 */ /* 0x000fe80000100800 */
[----:B------:R-:W-:Y:S04]  /*8eb0*/  STL [R1+0x79c], R35 ;  /* 0x00079c2301007387 */ /* 0x000fe80000100800 */
[----:B------:R-:W-:Y:S04]  /*8ec0*/  STL [R1+0x7ac], R31 ;  /* 0x0007ac1f01007387 */ /* 0x000fe80000100800 */
[----:B------:R0:W-:Y:S04]  /*8ed0*/  STS.128 [R2+UR8], R40 ;  /* 0x0000002802007988 */ /* 0x0001e80008000c08 */
        /* <DEDUP_REMOVED lines=10> */
[----:B------:R-:W2:Y:S01]  /*8f80*/  LDL.LU R41, [R1+0x438] ;  /* 0x0004380001297983 */ /* 0x000ea20000300800 */
[----:B------:R-:W-:Y:S01]  /*8f90*/  MOV R42, R223 ;  /* 0x000000df002a7202 */ /* 0x000fe20000000f00 */
[----:B------:R-:W-:-:S02]  /*8fa0*/  IMAD.MOV.U32 R43, RZ, RZ, R222 ;  /* 0x000000ffff2b7224 */ /* 0x000fc400078e00de */
[----:B------:R-:W4:Y:S04]  /*8fb0*/  LDL.LU R223, [R1+0x840] ;  /* 0x0008400001df7983 */ /* 0x000f280000300800 */
[----:B------:R-:W5:Y:S04]  /*8fc0*/  LDL.LU R222, [R1+0x83c] ;  /* 0x00083c0001de7983 */ /* 0x000f680000300800 */
[----:B---3--:R0:W-:Y:S01]  /*8fd0*/  STS.128 [R2+UR8+0x1000], R44 ;  /* 0x0010002c02007988 */ /* 0x0081e20008000c08 */
[----:B------:R-:W-:Y:S01]  /*8fe0*/  IMAD.MOV.U32 R48, RZ, RZ, R224 ;  /* 0x000000ffff307224 */ /* 0x000fe200078e00e0 */
[----:B------:R-:W-:Y:S01]  /*8ff0*/  MOV R50, R209 ;  /* 0x000000d100327202 */ /* 0x000fe20000000f00 */
[----:B------:R-:W-:-:S02]  /*9000*/  IMAD.MOV.U32 R49, RZ, RZ, R210 ;  /* 0x000000ffff317224 */ /* 0x000fc400078e00d2 */
[----:B0-----:R-:W-:Y:S01]  /*9010*/  IMAD.MOV.U32 R44, RZ, RZ, R217 ;  /* 0x000000ffff2c7224 */ /* 0x001fe200078e00d9 */
[----:B------:R-:W-:Y:S01]  /*9020*/  MOV R46, R215 ;  /* 0x000000d7002e7202 */ /* 0x000fe20000000f00 */
[----:B------:R-:W-:Y:S02]  /*9030*/  IMAD.MOV.U32 R45, RZ, RZ, R216 ;  /* 0x000000ffff2d7224 */ /* 0x000fe400078e00d8 */
[----:B------:R-:W-:Y:S02]  /*9040*/  IMAD.MOV.U32 R47, RZ, RZ, R214 ;  /* 0x000000ffff2f7224 */ /* 0x000fe400078e00d6 */
[----:B------:R-:W-:Y:S01]  /*9050*/  IMAD.MOV.U32 R51, RZ, RZ, R232 ;  /* 0x000000ffff337224 */ /* 0x000fe200078e00e8 */
[----:B------:R-:W-:Y:S01]  /*9060*/  MOV R70, R229 ;  /* 0x000000e500467202 */ /* 0x000fe20000000f00 */
[----:B------:R-:W-:Y:S02]  /*9070*/  IMAD.MOV.U32 R68, RZ, RZ, R231 ;  /* 0x000000ffff447224 */ /* 0x000fe400078e00e7 */
[----:B------:R-:W-:-:S02]  /*9080*/  IMAD.MOV.U32 R69, RZ, RZ, R230 ;  /* 0x000000ffff457224 */ /* 0x000fc400078e00e6 */
[----:B------:R-:W-:Y:S01]  /*9090*/  IMAD.MOV.U32 R71, RZ, RZ, R235 ;  /* 0x000000ffff477224 */ /* 0x000fe200078e00eb */
        /* <DEDUP_REMOVED lines=20> */
[----:B--2---:R0:W-:Y:S02]  /*91e0*/  STS.128 [R2+UR8+0x1800], R40 ;  /* 0x0018002802007988 */ /* 0x0041e40008000c08 */
[----:B0-----:R-:W-:Y:S01]  /*91f0*/  IMAD.MOV.U32 R40, RZ, RZ, R221 ;  /* 0x000000ffff287224 */ /* 0x001fe200078e00dd */
[----:B------:R-:W-:Y:S01]  /*9200*/  MOV R42, R219 ;  /* 0x000000db002a7202 */ /* 0x000fe20000000f00 */
[----:B------:R-:W2:Y:S01]  /*9210*/  LDL.LU R221, [R1+0x838] ;  /* 0x0008380001dd7983 */ /* 0x000ea20000300800 */
[----:B------:R-:W-:-:S02]  /*9220*/  IMAD.MOV.U32 R41, RZ, RZ, R220 ;  /* 0x000000ffff297224 */ /* 0x000fc400078e00dc */
[----:B------:R-:W-:Y:S01]  /*9230*/  IMAD.MOV.U32 R43, RZ, RZ, R218 ;  /* 0x000000ffff2b7224 */ /* 0x000fe200078e00da */
[----:B------:R-:W3:Y:S04]  /*9240*/  LDL.LU R220, [R1+0x834] ;  /* 0x0008340001dc7983 */ /* 0x000ee80000300800 */
[----:B------:R-:W4:Y:S04]  /*9250*/  LDL.LU R219, [R1+0x830] ;  /* 0x0008300001db7983 */ /* 0x000f280000300800 */
[----:B------:R-:W5:Y:S04]  /*9260*/  LDL.LU R218, [R1+0x82c] ;  /* 0x00082c0001da7983 */ /* 0x000f680000300800 */
[----:B------:R-:W2:Y:S04]  /*9270*/  LDL.LU R217, [R1+0x828] ;  /* 0x0008280001d97983 */ /* 0x000ea80000300800 */
[----:B------:R-:W3:Y:S04]  /*9280*/  LDL.LU R216, [R1+0x824] ;  /* 0x0008240001d87983 */ /* 0x000ee80000300800 */
[----:B------:R0:W-:Y:S04]  /*9290*/  STS.128 [R208+UR8], R40 ;  /* 0x00000028d0007988 */ /* 0x0001e80008000c08 */
[----:B------:R-:W4:Y:S04]  /*92a0*/  LDL.LU R215, [R1+0x820] ;  /* 0x0008200001d77983 */ /* 0x000f280000300800 */
[----:B------:R-:W5:Y:S01]  /*92b0*/  LDL.LU R214, [R1+0x81c] ;  /* 0x00081c0001d67983 */ /* 0x000f620000300800 */
[----:B0-----:R-:W-:Y:S01]  /*92c0*/  IMAD.MOV.U32 R40, RZ, RZ, R213 ;  /* 0x000000ffff287224 */ /* 0x001fe200078e00d5 */
[----:B------:R-:W-:-:S02]  /*92d0*/  MOV R42, R225 ;  /* 0x000000e1002a7202 */ /* 0x000fc40000000f00 */
[----:B------:R-:W5:Y:S01]  /*92e0*/  LDL.LU R213, [R1+0x818] ;  /* 0x0008180001d57983 */ /* 0x000f620000300800 */
[----:B------:R-:W-:Y:S02]  /*92f0*/  IMAD.MOV.U32 R41, RZ, RZ, R212 ;  /* 0x000000ffff297224 */ /* 0x000fe400078e00d4 */
[----:B------:R-:W-:Y:S01]  /*9300*/  IMAD.MOV.U32 R43, RZ, RZ, R211 ;  /* 0x000000ffff2b7224 */ /* 0x000fe200078e00d3 */
[----:B------:R-:W2:Y:S04]  /*9310*/  LDL.LU R212, [R1+0x814] ;  /* 0x0008140001d47983 */ /* 0x000ea80000300800 */
[----:B------:R-:W3:Y:S04]  /*9320*/  LDL.LU R225, [R1+0x810] ;  /* 0x0008100001e17983 */ /* 0x000ee80000300800 */
[----:B------:R-:W4:Y:S04]  /*9330*/  LDL.LU R211, [R1+0x80c] ;  /* 0x00080c0001d37983 */ /* 0x000f280000300800 */
[----:B------:R-:W5:Y:S04]  /*9340*/  LDL.LU R224, [R1+0x808] ;  /* 0x0008080001e07983 */ /* 0x000f680000300800 */
[----:B------:R-:W2:Y:S04]  /*9350*/  LDL.LU R210, [R1+0x804] ;  /* 0x0008040001d27983 */ /* 0x000ea80000300800 */
[----:B------:R-:W3:Y:S04]  /*9360*/  LDL.LU R209, [R1+0x800] ;  /* 0x0008000001d17983 */ /* 0x000ee80000300800 */
[----:B------:R-:W-:Y:S04]  /*9370*/  STS.128 [R208+UR8+0x800], R44 ;  /* 0x0008002cd0007988 */ /* 0x000fe80008000c08 */
[----:B------:R-:W-:Y:S04]  /*9380*/  STS.128 [R208+UR8+0x1000], R40 ;  /* 0x00100028d0007988 */ /* 0x000fe80008000c08 */
[----:B------:R-:W-:Y:S01]  /*9390*/  STS.128 [R208+UR8+0x1800], R48 ;  /* 0x00180030d0007988 */ /* 0x000fe20008000c08 */
[----:B------:R-:W-:Y:S06]  /*93a0*/  BAR.SYNC.DEFER_BLOCKING 0x0 ;  /* 0x0000000000007b1d */ /* 0x000fec0000010000 */
[----:B------:R-:W0:Y:S01]  /*93b0*/  S2R R104, SR_TID.X ;  /* 0x0000000000687919 */ /* 0x000e220000002100 */
[----:B------:R-:W2:Y:S04]  /*93c0*/  LDL.LU R232, [R1+0x7fc] ;  /* 0x0007fc0001e87983 */ /* 0x000ea80000300800 */
[----:B------:R-:W2:Y:S04]  /*93d0*/  LDL.LU R231, [R1+0x7f8] ;  /* 0x0007f80001e77983 */ /* 0x000ea80000300800 */
[----:B------:R-:W2:Y:S04]  /*93e0*/  LDL.LU R230, [R1+0x7f4] ;  /* 0x0007f40001e67983 */ /* 0x000ea80000300800 */
[----:B------:R-:W1:Y:S04]  /*93f0*/  LDS.128 R80, [R0] ;  /* 0x0000000000507984 */ /* 0x000e680000000c00 */
[----:B------:R-:W2:Y:S04]  /*9400*/  LDS.128 R64, [R0+0x100] ;  /* 0x0001000000407984 */ /* 0x000ea80000000c00 */
[----:B------:R-:W2:Y:S04]  /*9410*/  LDS.128 R60, [R0+0x200] ;  /* 0x00020000003c7984 */ /* 0x000ea80000000c00 */
[----:B------:R-:W2:Y:S04]  /*9420*/  LDS.128 R56, [R0+0x300] ;  /* 0x0003000000387984 */ /* 0x000ea80000000c00 */
[----:B------:R-:W2:Y:S04]  /*9430*/  LDS.128 R52, [R0+0x400] ;  /* 0x0004000000347984 */ /* 0x000ea80000000c00 */
[----:B------:R-:W2:Y:S04]  /*9440*/  LDS.128 R48, [R0+0x500] ;  /* 0x0005000000307984 */ /* 0x000ea80000000c00 */
[----:B------:R-:W2:Y:S04]  /*9450*/  LDS.128 R44, [R0+0x600] ;  /* 0x00060000002c7984 */ /* 0x000ea80000000c00 */
[----:B------:R-:W2:Y:S01]  /*9460*/  LDS.128 R40, [R0+0x700] ;  /* 0x0007000000287984 */ /* 0x000ea20000000c00 */
[----:B------:R-:W-:Y:S06]  /*9470*/  BAR.SYNC.DEFER_BLOCKING 0x0 ;  /* 0x0000000000007b1d */ /* 0x000fec0000010000 */
[----:B------:R-:W2:Y:S04]  /*9480*/  LDL.LU R229, [R1+0x7f0] ;  /* 0x0007f00001e57983 */ /* 0x000ea80000300800 */
[----:B------:R-:W2:Y:S04]  /*9490*/  LDL.LU R235, [R1+0x7ec] ;  /* 0x0007ec0001eb7983 */ /* 0x000ea80000300800 */
[----:B------:R0:W-:Y:S02]  /*94a0*/  STS.128 [R2+UR8], R68 ;  /* 0x0000004402007988 */ /* 0x0001e40008000c08 */
[----:B0-----:R-:W-:Y:S01]  /*94b0*/  IMAD.MOV.U32 R68, RZ, RZ, R227 ;  /* 0x000000ffff447224 */ /* 0x001fe200078e00e3 */
[----:B------:R-:W-:Y:S01]  /*94c0*/  MOV R70, R246 ;  /* 0x000000f600467202 */ /* 0x000fe20000000f00 */
[----:B------:R-:W-:Y:S01]  /*94d0*/  IMAD.MOV.U32 R69, RZ, RZ, R247 ;  /* 0x000000ffff457224 */ /* 0x000fe200078e00f7 */
[----:B------:R0:W-:Y:S01]  /*94e0*/  STS.128 [R2+UR8+0x1000], R72 ;  /* 0x0010004802007988 */ /* 0x0001e20008000c08 */
[----:B------:R-:W-:-:S03]  /*94f0*/  IMAD.MOV.U32 R71, RZ, RZ, R245 ;  /* 0x000000ffff477224 */ /* 0x000fc600078e00f5 */
[----:B------:R-:W2:Y:S04]  /*9500*/  LDL.LU R227, [R1+0x7e8] ;  /* 0x0007e80001e37983 */ /* 0x000ea80000300800 */
[----:B------:R1:W-:Y:S04]  /*9510*/  STS.128 [R2+UR8+0x800], R68 ;  /* 0x0008004402007988 */ /* 0x0003e80008000c08 */
[----:B------:R-:W2:Y:S01]  /*9520*/  LDL.LU R247, [R1+0x7e4] ;  /* 0x0007e40001f77983 */ /* 0x000ea20000300800 */
[----:B0-----:R-:W-:Y:S01]  /*9530*/  IMAD.MOV.U32 R72, RZ, RZ, R167 ;  /* 0x000000ffff487224 */ /* 0x001fe200078e00a7 */
[----:B------:R-:W-:Y:S01]  /*9540*/  MOV R73, R166 ;  /* 0x000000a600497202 */ /* 0x000fe20000000f00 */
[----:B------:R-:W-:Y:S01]  /*9550*/  IMAD.MOV.U32 R74, RZ, RZ, R165 ;  /* 0x000000ffff4a7224 */ /* 0x000fe200078e00a5 */
[----:B------:R-:W2:Y:S01]  /*9560*/  LDL.LU R246, [R1+0x7e0] ;  /* 0x0007e00001f67983 */ /* 0x000ea20000300800 */
[----:B------:R-:W-:-:S03]  /*9570*/  IMAD.MOV.U32 R75, RZ, RZ, R164 ;  /* 0x000000ffff4b7224 */ /* 0x000fc600078e00a4 */
[----:B------:R-:W2:Y:S01]  /*9580*/  LDL.LU R245, [R1+0x7dc] ;  /* 0x0007dc0001f57983 */ /* 0x000ea20000300800 */
[----:B-1----:R-:W-:Y:S01]  /*9590*/  IMAD.MOV.U32 R68, RZ, RZ, R240 ;  /* 0x000000ffff447224 */ /* 0x002fe200078e00f0 */
[----:B------:R-:W-:Y:S01]  /*95a0*/  MOV R70, R226 ;  /* 0x000000e200467202 */ /* 0x000fe20000000f00 */
[----:B------:R-:W-:Y:S02]  /*95b0*/  IMAD.MOV.U32 R69, RZ, RZ, R252 ;  /* 0x000000ffff457224 */ /* 0x000fe400078e00fc */
[----:B------:R-:W-:Y:S01]  /*95c0*/  IMAD.MOV.U32 R71, RZ, RZ, R228 ;  /* 0x000000ffff477224 */ /* 0x000fe200078e00e4 */
[----:B------:R-:W2:Y:S04]  /*95d0*/  LDL.LU R244, [R1+0x7d8] ;  /* 0x0007d80001f47983 */ /* 0x000ea80000300800 */
[----:B------:R0:W-:Y:S04]  /*95e0*/  STS.128 [R2+UR8+0x1800], R68 ;  /* 0x0018004402007988 */ /* 0x0001e80008000c08 */
[----:B------:R-:W-:Y:S01]  /*95f0*/  STS.128 [R208+UR8+0x800], R72 ;  /* 0x00080048d0007988 */ /* 0x000fe20008000c08 */
[----:B------:R-:W1:Y:S01]  /*9600*/  S2R R226, SR_TID.X ;  /* 0x0000000000e27919 */ /* 0x000e620000002100 */
[----:B------:R-:W1:Y:S01]  /*9610*/  S2R R252, SR_TID.X ;  /* 0x0000000000fc7919 */ /* 0x000e620000002100 */
[----:B0-----:R-:W-:Y:S01]  /*9620*/  IMAD.MOV.U32 R68, RZ, RZ, R199 ;  /* 0x000000ffff447224 */ /* 0x001fe200078e00c7 */
[----:B------:R-:W-:Y:S01]  /*9630*/  MOV R69, R198 ;  /* 0x000000c600457202 */ /* 0x000fe20000000f00 */
[----:B------:R-:W-:Y:S01]  /*9640*/  IMAD.MOV.U32 R70, RZ, RZ, R197 ;  /* 0x000000ffff467224 */ /* 0x000fe200078e00c5 */
[----:B------:R-:W2:Y:S01]  /*9650*/  LDL.LU R243, [R1+0x7d4] ;  /* 0x0007d40001f37983 */ /* 0x000ea20000300800 */
[----:B------:R-:W-:-:S03]  /*9660*/  IMAD.MOV.U32 R71, RZ, RZ, R196 ;  /* 0x000000ffff477224 */ /* 0x000fc600078e00c4 */
[----:B------:R-:W-:Y:S04]  /*9670*/  STS.128 [R208+UR8+0x1800], R76 ;  /* 0x0018004cd0007988 */ /* 0x000fe80008000c08 */
[----:B------:R0:W-:Y:S01]  /*9680*/  STS.128 [R208+UR8], R68 ;  /* 0x00000044d0007988 */ /* 0x0001e20008000c08 */
[----:B------:R-:W-:-:S03]  /*9690*/  SHF.R.U32.HI R104, RZ, 0x5, R104 ;  /* 0x00000005ff687819 */ /* 0x000fc60000011668 */
[----:B------:R-:W2:Y:S01]  /*96a0*/  LDL.LU R242, [R1+0x7d0] ;  /* 0x0007d00001f27983 */ /* 0x000ea20000300800 */
[----:B0-----:R-:W-:Y:S01]  /*96b0*/  IMAD.MOV.U32 R68, RZ, RZ, R163 ;  /* 0x000000ffff447224 */ /* 0x001fe200078e00a3 */
[----:B------:R-:W-:Y:S01]  /*96c0*/  MOV R69, R162 ;  /* 0x000000a200457202 */ /* 0x000fe20000000f00 */
[----:B------:R-:W-:Y:S01]  /*96d0*/  IMAD.MOV.U32 R70, RZ, RZ, R161 ;  /* 0x000000ffff467224 */ /* 0x000fe200078e00a1 */
[----:B-1----:R-:W-:Y:S01]  /*96e0*/  LOP3.LUT R226, R226, 0x60, RZ, 0xc0, !PT ;  /* 0x00000060e2e27812 */ /* 0x002fe200078ec0ff */
[----:B------:R-:W-:Y:S01]  /*96f0*/  IMAD.MOV.U32 R71, RZ, RZ, R160 ;  /* 0x000000ffff477224 */ /* 0x000fe200078e00a0 */
[----:B------:R-:W-:Y:S01]  /*9700*/  LOP3.LUT R252, R252, 0x1f, RZ, 0xc0, !PT ;  /* 0x0000001ffcfc7812 */ /* 0x000fe200078ec0ff */
[----:B------:R-:W2:Y:S04]  /*9710*/  LDL.LU R241, [R1+0x7cc] ;  /* 0x0007cc0001f17983 */ /* 0x000ea80000300800 */
[----:B------:R-:W-:Y:S01]  /*9720*/  STS.128 [R208+UR8+0x1000], R68 ;  /* 0x00100044d0007988 */ /* 0x000fe20008000c08 */
[----:B------:R-:W-:Y:S01]  /*9730*/  BAR.SYNC.DEFER_BLOCKING 0x0 ;  /* 0x0000000000007b1d */ /* 0x000fe20000010000 */
[----:B------:R-:W-:Y:S01]  /*9740*/  IMAD.SHL.U32 R228, R226, 0x8, RZ ;  /* 0x00000008e2e47824 */ /* 0x000fe200078e00ff */
[----:B------:R-:W-:-:S04]  /*9750*/  SGXT.U32 R104, R104, 0x2 ;  /* 0x000000026868781a */ /* 0x000fc80000000000 */
[----:B------:R-:W2:Y:S04]  /*9760*/  LDL.LU R240, [R1+0x7c8] ;  /* 0x0007c80001f07983 */ /* 0x000ea80000300800 */
[----:B------:R-:W0:Y:S04]  /*9770*/  LDS.128 R164, [R0] ;  /* 0x0000000000a47984 */ /* 0x000e280000000c00 */
[----:B------:R-:W1:Y:S04]  /*9780*/  LDS.128 R160, [R0+0x100] ;  /* 0x0001000000a07984 */ /* 0x000e680000000c00 */
[----:B------:R-:W1:Y:S04]  /*9790*/  LDS.128 R156, [R0+0x200] ;  /* 0x00020000009c7984 */ /* 0x000e680000000c00 */
[----:B------:R-:W1:Y:S04]  /*97a0*/  LDS.128 R152, [R0+0x300] ;  /* 0x0003000000987984 */ /* 0x000e680000000c00 */
[----:B------:R-:W1:Y:S04]  /*97b0*/  LDS.128 R116, [R0+0x400] ;  /* 0x0004000000747984 */ /* 0x000e680000000c00 */
[----:B------:R-:W1:Y:S04]  /*97c0*/  LDS.128 R68, [R0+0x500] ;  /* 0x0005000000447984 */ /* 0x000e680000000c00 */
[----:B------:R-:W1:Y:S04]  /*97d0*/  LDS.128 R76, [R0+0x600] ;  /* 0x00060000004c7984 */ /* 0x000e680000000c00 */
[----:B------:R-:W1:Y:S01]  /*97e0*/  LDS.128 R72, [R0+0x700] ;  /* 0x0007000000487984 */ /* 0x000e620000000c00 */
[----:B------:R-:W-:Y:S06]  /*97f0*/  BAR.SYNC.DEFER_BLOCKING 0x0 ;  /* 0x0000000000007b1d */ /* 0x000fec0000010000 */
[----:B------:R0:W-:Y:S02]  /*9800*/  STS.128 [R2+UR8], R84 ;  /* 0x0000005402007988 */ /* 0x0001e40008000c08 */
[----:B0-----:R-:W-:Y:S01]  /*9810*/  IMAD.MOV.U32 R84, RZ, RZ, R195 ;  /* 0x000000ffff547224 */ /* 0x001fe200078e00c3 */
[----:B------:R-:W-:Y:S01]  /*9820*/  MOV R85, R194 ;  /* 0x000000c200557202 */ /* 0x000fe20000000f00 */
[----:B------:R-:W-:-:S02]  /*9830*/  IMAD.MOV.U32 R86, RZ, RZ, R193 ;  /* 0x000000ffff567224 */ /* 0x000fc400078e00c1 */
[----:B------:R-:W-:-:S05]  /*9840*/  IMAD.MOV.U32 R87, RZ, RZ, R192 ;  /* 0x000000ffff577224 */ /* 0x000fca00078e00c0 */
[----:B------:R0:W-:Y:S04]  /*9850*/  STS.128 [R2+UR8+0x800], R84 ;  /* 0x0008005402007988 */ /* 0x0001e80008000c08 */
[----:B------:R1:W-:Y:S01]  /*9860*/  STS.128 [R2+UR8+0x1000], R88 ;  /* 0x0010005802007988 */ /* 0x0003e20008000c08 */
[----:B0-----:R-:W-:Y:S01]  /*9870*/  IMAD.MOV.U32 R84, RZ, RZ, R187 ;  /* 0x000000ffff547224 */ /* 0x001fe200078e00bb */
[----:B------:R-:W-:Y:S01]  /*9880*/  MOV R85, R186 ;  /* 0x000000ba00557202 */ /* 0x000fe20000000f00 */
[----:B------:R-:W-:Y:S02]  /*9890*/  IMAD.MOV.U32 R86, RZ, RZ, R185 ;  /* 0x000000ffff567224 */ /* 0x000fe400078e00b9 */
[----:B------:R-:W-:-:S05]  /*98a0*/  IMAD.MOV.U32 R87, RZ, RZ, R184 ;  /* 0x000000ffff577224 */ /* 0x000fca00078e00b8 */
[----:B------:R0:W-:Y:S01]  /*98b0*/  STS.128 [R2+UR8+0x1800], R84 ;  /* 0x0018005402007988 */ /* 0x0001e20008000c08 */
[----:B-1----:R-:W-:Y:S01]  /*98c0*/  IMAD.MOV.U32 R88, RZ, RZ, R179 ;  /* 0x000000ffff587224 */ /* 0x002fe200078e00b3 */
[----:B------:R-:W-:Y:S01]  /*98d0*/  MOV R89, R178 ;  /* 0x000000b200597202 */ /* 0x000fe20000000f00 */
[----:B------:R-:W-:Y:S02]  /*98e0*/  IMAD.MOV.U32 R90, RZ, RZ, R177 ;  /* 0x000000ffff5a7224 */ /* 0x000fe400078e00b1 */
[----:B------:R-:W-:Y:S02]  /*98f0*/  IMAD.MOV.U32 R91, RZ, RZ, R176 ;  /* 0x000000ffff5b7224 */ /* 0x000fe400078e00b0 */
[----:B0-----:R-:W-:Y:S01]  /*9900*/  IMAD.MOV.U32 R84, RZ, RZ, R183 ;  /* 0x000000ffff547224 */ /* 0x001fe200078e00b7 */
[----:B------:R-:W-:Y:S01]  /*9910*/  MOV R85, R182 ;  /* 0x000000b600557202 */ /* 0x000fe20000000f00 */
[----:B------:R-:W-:Y:S02]  /*9920*/  IMAD.MOV.U32 R86, RZ, RZ, R181 ;  /* 0x000000ffff567224 */ /* 0x000fe400078e00b5 */
[----:B------:R-:W-:-:S05]  /*9930*/  IMAD.MOV.U32 R87, RZ, RZ, R180 ;  /* 0x000000ffff577224 */ /* 0x000fca00078e00b4 */
[----:B------:R0:W-:Y:S04]  /*9940*/  STS.128 [R208+UR8], R84 ;  /* 0x00000054d0007988 */ /* 0x0001e80008000c08 */
[----:B------:R-:W-:Y:S04]  /*9950*/  STS.128 [R208+UR8+0x800], R88 ;  /* 0x00080058d0007988 */ /* 0x000fe80008000c08 */
[----:B------:R-:W-:Y:S01]  /*9960*/  STS.128 [R208+UR8+0x1000], R92 ;  /* 0x0010005cd0007988 */ /* 0x000fe20008000c08 */
[----:B0-----:R-:W-:Y:S01]  /*9970*/  IMAD.MOV.U32 R84, RZ, RZ, R171 ;  /* 0x000000ffff547224 */ /* 0x001fe200078e00ab */
[----:B------:R-:W-:Y:S01]  /*9980*/  MOV R85, R170 ;  /* 0x000000aa00557202 */ /* 0x000fe20000000f00 */
[----:B------:R-:W-:-:S02]  /*9990*/  IMAD.MOV.U32 R86, RZ, RZ, R169 ;  /* 0x000000ffff567224 */ /* 0x000fc400078e00a9 */
[----:B------:R-:W-:-:S05]  /*99a0*/  IMAD.MOV.U32 R87, RZ, RZ, R168 ;  /* 0x000000ffff577224 */ /* 0x000fca00078e00a8 */
[----:B------:R0:W-:Y:S01]  /*99b0*/  STS.128 [R208+UR8+0x1800], R84 ;  /* 0x00180054d0007988 */ /* 0x0001e20008000c08 */
[----:B------:R-:W-:Y:S06]  /*99c0*/  BAR.SYNC.DEFER_BLOCKING 0x0 ;  /* 0x0000000000007b1d */ /* 0x000fec0000010000 */
[----:B------:R-:W1:Y:S04]  /*99d0*/  LDS.128 R196, [R0] ;  /* 0x0000000000c47984 */ /* 0x000e680000000c00 */
[----:B------:R-:W1:Y:S04]  /*99e0*/  LDS.128 R192, [R0+0x100] ;  /* 0x0001000000c07984 */ /* 0x000e680000000c00 */
[----:B------:R-:W1:Y:S04]  /*99f0*/  LDS.128 R188, [R0+0x200] ;  /* 0x0002000000bc7984 */ /* 0x000e680000000c00 */
[----:B------:R-:W1:Y:S04]  /*9a00*/  LDS.128 R184, [R0+0x300] ;  /* 0x0003000000b87984 */ /* 0x000e680000000c00 */
[----:B------:R-:W1:Y:S04]  /*9a10*/  LDS.128 R180, [R0+0x400] ;  /* 0x0004000000b47984 */ /* 0x000e680000000c00 */
[----:B------:R-:W1:Y:S04]  /*9a20*/  LDS.128 R176, [R0+0x500] ;  /* 0x0005000000b07984 */ /* 0x000e680000000c00 */
[----:B------:R-:W1:Y:S04]  /*9a30*/  LDS.128 R172, [R0+0x600] ;  /* 0x0006000000ac7984 */ /* 0x000e680000000c00 */
[----:B------:R-:W1:Y:S01]  /*9a40*/  LDS.128 R168, [R0+0x700] ;  /* 0x0007000000a87984 */ /* 0x000e620000000c00 */
[----:B0-----:R-:W-:Y:S01]  /*9a50*/  IMAD.MOV.U32 R84, RZ, RZ, R120 ;  /* 0x000000ffff547224 */ /* 0x001fe200078e0078 */
[----:B------:R-:W-:Y:S01]  /*9a60*/  MOV R85, R122 ;  /* 0x0000007a00557202 */ /* 0x000fe20000000f00 */
[----:B------:R-:W-:-:S02]  /*9a70*/  IMAD.MOV.U32 R86, RZ, RZ, R136 ;  /* 0x000000ffff567224 */ /* 0x000fc400078e0088 */
[----:B------:R-:W-:Y:S01]  /*9a80*/  IMAD.MOV.U32 R87, RZ, RZ, R138 ;  /* 0x000000ffff577224 */ /* 0x000fe200078e008a */
[----:B------:R-:W-:Y:S01]  /*9a90*/  BAR.SYNC.DEFER_BLOCKING 0x0 ;  /* 0x0000000000007b1d */ /* 0x000fe20000010000 */
[----:B------:R-:W-:Y:S01]  /*9aa0*/  IMAD.MOV.U32 R88, RZ, RZ, R124 ;  /* 0x000000ffff587224 */ /* 0x000fe200078e007c */
[----:B------:R-:W-:Y:S01]  /*9ab0*/  MOV R89, R126 ;  /* 0x0000007e00597202 */ /* 0x000fe20000000f00 */
[----:B------:R-:W-:Y:S01]  /*9ac0*/  IMAD.MOV.U32 R90, RZ, RZ, R140 ;  /* 0x000000ffff5a7224 */ /* 0x000fe200078e008c */
[----:B------:R-:W-:Y:S01]  /*9ad0*/  MOV R93, R130 ;  /* 0x00000082005d7202 */ /* 0x000fe20000000f00 */
[----:B------:R-:W-:Y:S02]  /*9ae0*/  IMAD.MOV.U32 R91, RZ, RZ, R142 ;  /* 0x000000ffff5b7224 */ /* 0x000fe400078e008e */
[----:B------:R-:W-:Y:S02]  /*9af0*/  IMAD.MOV.U32 R92, RZ, RZ, R128 ;  /* 0x000000ffff5c7224 */ /* 0x000fe400078e0080 */
[----:B------:R-:W-:-:S02]  /*9b00*/  IMAD.MOV.U32 R94, RZ, RZ, R144 ;  /* 0x000000ffff5e7224 */ /* 0x000fc400078e0090 */
[----:B------:R-:W-:Y:S01]  /*9b10*/  IMAD.MOV.U32 R95, RZ, RZ, R146 ;  /* 0x000000ffff5f7224 */ /* 0x000fe200078e0092 */
[----:B------:R0:W-:Y:S04]  /*9b20*/  STS.128 [R2+UR8], R84 ;  /* 0x0000005402007988 */ /* 0x0001e80008000c08 */
[----:B------:R4:W-:Y:S04]  /*9b30*/  STS.128 [R2+UR8+0x800], R88 ;  /* 0x0008005802007988 */ /* 0x0009e80008000c08 */
[----:B------:R5:W-:Y:S01]  /*9b40*/  STS.128 [R2+UR8+0x1000], R92 ;  /* 0x0010005c02007988 */ /* 0x000be20008000c08 */
[----:B0-----:R-:W-:Y:S01]  /*9b50*/  IMAD.MOV.U32 R84, RZ, RZ, R132 ;  /* 0x000000ffff547224 */ /* 0x001fe200078e0084 */
[----:B------:R-:W-:Y:S01]  /*9b60*/  MOV R85, R134 ;  /* 0x0000008600557202 */ /* 0x000fe20000000f00 */
[----:B------:R-:W-:-:S02]  /*9b70*/  IMAD.MOV.U32 R86, RZ, RZ, R148 ;  /* 0x000000ffff567224 */ /* 0x000fc400078e0094 */
[----:B------:R-:W-:-:S05]  /*9b80*/  IMAD.MOV.U32 R87, RZ, RZ, R150 ;  /* 0x000000ffff577224 */ /* 0x000fca00078e0096 */
[----:B------:R0:W-:Y:S01]  /*9b90*/  STS.128 [R2+UR8+0x1800], R84 ;  /* 0x0018005402007988 */ /* 0x0001e20008000c08 */
[----:B----4-:R-:W-:Y:S01]  /*9ba0*/  IMAD.MOV.U32 R88, RZ, RZ, R125 ;  /* 0x000000ffff587224 */ /* 0x010fe200078e007d */
[----:B------:R-:W-:Y:S01]  /*9bb0*/  MOV R89, R127 ;  /* 0x0000007f00597202 */ /* 0x000fe20000000f00 */
[----:B------:R-:W-:Y:S01]  /*9bc0*/  IMAD.MOV.U32 R90, RZ, RZ, R141 ;  /* 0x000000ffff5a7224 */ /* 0x000fe200078e008d */
[----:B-----5:R-:W-:Y:S01]  /*9bd0*/  MOV R93, R135 ;  /* 0x00000087005d7202 */ /* 0x020fe20000000f00 */
[----:B0-----:R-:W0:Y:S01]  /*9be0*/  LDC.64 R2, c[0x0][0x220] ;  /* 0x00008800ff027b82 */ /* 0x001e220000000a00 */
[----:B------:R-:W-:Y:S01]  /*9bf0*/  IMAD.MOV.U32 R84, RZ, RZ, R121 ;  /* 0x000000ffff547224 */ /* 0x000fe200078e0079 */
[----:B------:R-:W-:Y:S01]  /*9c00*/  MOV R85, R123 ;  /* 0x0000007b00557202 */ /* 0x000fe20000000f00 */
[----:B------:R-:W-:Y:S02]  /*9c10*/  IMAD.MOV.U32 R86, RZ, RZ, R137 ;  /* 0x000000ffff567224 */ /* 0x000fe400078e0089 */
[----:B------:R-:W-:-:S02]  /*9c20*/  IMAD.MOV.U32 R87, RZ, RZ, R139 ;  /* 0x000000ffff577224 */ /* 0x000fc400078e008b */
[----:B------:R-:W-:Y:S02]  /*9c30*/  IMAD.MOV.U32 R91, RZ, RZ, R143 ;  /* 0x000000ffff5b7224 */ /* 0x000fe400078e008f */
[----:B------:R-:W-:Y:S01]  /*9c40*/  IMAD.MOV.U32 R92, RZ, RZ, R133 ;  /* 0x000000ffff5c7224 */ /* 0x000fe200078e0085 */
[----:B------:R4:W-:Y:S01]  /*9c50*/  STS.128 [R208+UR8], R84 ;  /* 0x00000054d0007988 */ /* 0x0009e20008000c08 */
[----:B------:R-:W-:Y:S02]  /*9c60*/  IMAD.MOV.U32 R94, RZ, RZ, R149 ;  /* 0x000000ffff5e7224 */ /* 0x000fe400078e0095 */
[----:B------:R-:W-:Y:S01]  /*9c70*/  IMAD.MOV.U32 R95, RZ, RZ, R151 ;  /* 0x000000ffff5f7224 */ /* 0x000fe200078e0097 */
[----:B------:R0:W-:Y:S04]  /*9c80*/  STS.128 [R208+UR8+0x800], R88 ;  /* 0x00080058d0007988 */ /* 0x0001e80008000c08 */
[----:B------:R-:W-:Y:S01]  /*9c90*/  STS.128 [R208+UR8+0x1800], R92 ;  /* 0x0018005cd0007988 */ /* 0x000fe20008000c08 */
[----:B----4-:R-:W-:Y:S01]  /*9ca0*/  IMAD.MOV.U32 R84, RZ, RZ, R129 ;  /* 0x000000ffff547224 */ /* 0x010fe200078e0081 */
[----:B------:R-:W-:Y:S01]  /*9cb0*/  MOV R85, R131 ;  /* 0x0000008300557202 */ /* 0x000fe20000000f00 */
[----:B------:R-:W-:-:S02]  /*9cc0*/  IMAD.MOV.U32 R86, RZ, RZ, R145 ;  /* 0x000000ffff567224 */ /* 0x000fc400078e0091 */
[----:B------:R-:W-:-:S05]  /*9cd0*/  IMAD.MOV.U32 R87, RZ, RZ, R147 ;  /* 0x000000ffff577224 */ /* 0x000fca00078e0093 */
[----:B------:R4:W-:Y:S01]  /*9ce0*/  STS.128 [R208+UR8+0x1000], R84 ;  /* 0x00100054d0007988 */ /* 0x0009e20008000c08 */
[----:B0-----:R-:W-:-:S04]  /*9cf0*/  LEA R88, P0, R226, R2, 0x5 ;  /* 0x00000002e2587211 */ /* 0x001fc800078028ff */
[----:B------:R-:W-:Y:S02]  /*9d00*/  LEA.HI.X R89, R228, R3, RZ, 0x2, P0 ;  /* 0x00000003e4597211 */ /* 0x000fe400000f14ff */
[----:B---3--:R-:W-:-:S04]  /*9d10*/  LEA R90, P0, R209, R2, 0xa ;  /* 0x00000002d15a7211 */ /* 0x008fc800078050ff */
[----:B------:R-:W-:Y:S01]  /*9d20*/  LEA.HI.X R91, R224, R3, RZ, 0x2, P0 ;  /* 0x00000003e05b7211 */ /* 0x000fe200000f14ff */
[C---:B------:R-:W-:Y:S01]  /*9d30*/  IMAD.WIDE.U32 R88, R252.reuse, 0x4, R88 ;  /* 0x00000004fc587825 */ /* 0x040fe200078e0058 */
[----:B------:R-:W-:Y:S03]  /*9d40*/  BAR.SYNC.DEFER_BLOCKING 0x0 ;  /* 0x0000000000007b1d */ /* 0x000fe60000010000 */
[----:B----4-:R-:W-:Y:S01]  /*9d50*/  IMAD.WIDE.U32 R86, R252, 0x4, R90 ;  /* 0x00000004fc567825 */ /* 0x010fe200078e005a */
[----:B------:R-:W-:-:S05]  /*9d60*/  LOP3.LUT R104, R104, 0xa8, RZ, 0xfc, !PT ;  /* 0x000000a868687812 */ /* 0x000fca00078efcff */
[----:B------:R-:W-:Y:S01]  /*9d70*/  IMAD.SHL.U32 R224, R104, 0x100, RZ ;  /* 0x0000010068e07824 */ /* 0x000fe200078e00ff */
[----:B------:R-:W-:Y:S04]  /*9d80*/  STG.E desc[UR10][R88.64], R204 ;  /* 0x000000cc58007986 */ /* 0x000fe8000c10190a */
[----:B------:R-:W-:Y:S04]  /*9d90*/  STG.E desc[UR10][R88.64+0x80], R206 ;  /* 0x000080ce58007986 */ /* 0x000fe8000c10190a */
[----:B------:R-:W-:Y:S04]  /*9da0*/  STG.E desc[UR10][R88.64+0x100], R200 ;  /* 0x000100c858007986 */ /* 0x000fe8000c10190a */
[----:B------:R-:W-:Y:S04]  /*9db0*/  STG.E desc[UR10][R88.64+0x180], R202 ;  /* 0x000180ca58007986 */ /* 0x000fe8000c10190a */
[----:B------:R-:W-:Y:S04]  /*9dc0*/  STG.E desc[UR10][R88.64+0x200], R4 ;  /* 0x0002000458007986 */ /* 0x000fe8000c10190a */
[----:B------:R-:W-:Y:S04]  /*9dd0*/  STG.E desc[UR10][R88.64+0x280], R6 ;  /* 0x0002800658007986 */ /* 0x000fe8000c10190a */
[----:B------:R-:W-:Y:S04]  /*9de0*/  STG.E desc[UR10][R88.64+0x300], R80 ;  /* 0x0003005058007986 */ /* 0x000fe8000c10190a */
[----:B------:R-:W-:Y:S04]  /*9df0*/  STG.E desc[UR10][R88.64+0x380], R82 ;  /* 0x0003805258007986 */ /* 0x000fe8000c10190a */
[----:B------:R0:W-:Y:S04]  /*9e00*/  STG.E desc[UR10][R86.64], R239 ;  /* 0x000000ef56007986 */ /* 0x0001e8000c10190a */
[----:B------:R3:W-:Y:S04]  /*9e10*/  STG.E desc[UR10][R86.64+0x80], R238 ;  /* 0x000080ee56007986 */ /* 0x0007e8000c10190a */
[----:B------:R4:W-:Y:S04]  /*9e20*/  STG.E desc[UR10][R86.64+0x100], R237 ;  /* 0x000100ed56007986 */ /* 0x0009e8000c10190a */
[----:B0-----:R-:W5:Y:S04]  /*9e30*/  LDL.LU R239, [R1+0x7c4] ;  /* 0x0007c40001ef7983 */ /* 0x001f680000300800 */
[----:B---3--:R-:W3:Y:S04]  /*9e40*/  LDL.LU R238, [R1+0x7c0] ;  /* 0x0007c00001ee7983 */ /* 0x008ee80000300800 */
[----:B----4-:R-:W4:Y:S04]  /*9e50*/  LDL.LU R237, [R1+0x7bc] ;  /* 0x0007bc0001ed7983 */ /* 0x010f280000300800 */
[----:B------:R0:W-:Y:S04]  /*9e60*/  STG.E desc[UR10][R86.64+0x180], R236 ;  /* 0x000180ec56007986 */ /* 0x0001e8000c10190a */
[----:B------:R1:W-:Y:S04]  /*9e70*/  STG.E desc[UR10][R86.64+0x200], R234 ;  /* 0x000200ea56007986 */ /* 0x0003e8000c10190a */
[----:B------:R2:W-:Y:S04]  /*9e80*/  STG.E desc[UR10][R86.64+0x280], R233 ;  /* 0x000280e956007986 */ /* 0x0005e8000c10190a */
[----:B0-----:R-:W3:Y:S04]  /*9e90*/  LDL.LU R236, [R1+0x7b8] ;  /* 0x0007b80001ec7983 */ /* 0x001ee80000300800 */
[----:B-1----:R-:W4:Y:S04]  /*9ea0*/  LDL.LU R234, [R1+0x7b4] ;  /* 0x0007b40001ea7983 */ /* 0x002f280000300800 */
[----:B--2---:R-:W2:Y:S04]  /*9eb0*/  LDL.LU R233, [R1+0x7b0] ;  /* 0x0007b00001e97983 */ /* 0x004ea80000300800 */
[----:B------:R-:W4:Y:S04]  /*9ec0*/  LDL.LU R114, [R1+0x774] ;  /* 0x0007740001727983 */ /* 0x000f280000300800 */
        /* <DEDUP_REMOVED lines=11> */
[----:B------:R-:W4:Y:S01]  /*9f80*/  LDL.LU R91, [R1+0x760] ;  /* 0x00076000015b7983 */ /* 0x000f220000300800 */
[----:B------:R-:W0:Y:S01]  /*9f90*/  S2R R134, SR_TID.X ;  /* 0x0000000000867919 */ /* 0x000e220000002100 */
[----:B------:R-:W1:Y:S01]  /*9fa0*/  S2R R144, SR_TID.X ;  /* 0x0000000000907919 */ /* 0x000e620000002100 */
[----:B------:R-:W-:-:S02]  /*9fb0*/  LEA R132, P1, R211, R2, 0xa ;  /* 0x00000002d3847211 */ /* 0x000fc400078250ff */
[----:B------:R-:W1:Y:S01]  /*9fc0*/  S2R R211, SR_TID.X ;  /* 0x0000000000d37919 */ /* 0x000e620000002100 */
[-C--:B------:R-:W-:Y:S02]  /*9fd0*/  LEA R84, P0, R210, R2.reuse, 0xa ;  /* 0x00000002d2547211 */ /* 0x080fe400078050ff */
[-C--:B------:R-:W-:Y:S02]  /*9fe0*/  LEA R124, P5, R215, R2.reuse, 0xa ;  /* 0x00000002d77c7211 */ /* 0x080fe400078a50ff */
[----:B------:R-:W-:Y:S02]  /*9ff0*/  LEA.HI.X R85, R225, R3, RZ, 0x2, P0 ;  /* 0x00000003e1557211 */ /* 0x000fe400000f14ff */
[-C--:B------:R-:W-:Y:S02]  /*a000*/  LEA R130, P2, R212, R2.reuse, 0xa ;  /* 0x00000002d4827211 */ /* 0x080fe400078450ff */
[----:B------:R-:W-:Y:S01]  /*a010*/  LEA R120, P0, R217, R2, 0xa ;  /* 0x00000002d9787211 */ /* 0x000fe200078050ff */
[----:B------:R-:W-:Y:S01]  /*a020*/  IMAD.WIDE.U32 R84, R252, 0x4, R84 ;  /* 0x00000004fc547825 */ /* 0x000fe200078e0054 */
[----:B------:R-:W-:Y:S04]  /*a030*/  STG.E desc[UR10][R86.64+0x380], R66 ;  /* 0x0003804256007986 */ /* 0x000fe8000c10190a */
[----:B------:R-:W-:Y:S01]  /*a040*/  STG.E desc[UR10][R86.64+0x300], R64 ;  /* 0x0003004056007986 */ /* 0x000fe2000c10190a */
[----:B0-----:R-:W-:-:S02]  /*a050*/  SHF.R.U32.HI R134, RZ, 0x5, R134 ;  /* 0x00000005ff867819 */ /* 0x001fc40000011686 */
[----:B-1----:R-:W-:Y:S02]  /*a060*/  SHF.R.U32.HI R144, RZ, 0x5, R144 ;  /* 0x00000005ff907819 */ /* 0x002fe40000011690 */
[----:B------:R-:W-:Y:S02]  /*a070*/  SGXT.U32 R134, R134, 0x2 ;  /* 0x000000028686781a */ /* 0x000fe40000000000 */
[----:B------:R-:W-:Y:S01]  /*a080*/  SGXT.U32 R144, R144, 0x2 ;  /* 0x000000029090781a */ /* 0x000fe20000000000 */
[----:B------:R0:W-:Y:S01]  /*a090*/  STG.E desc[UR10][R84.64+0x380], R83 ;  /* 0x0003805354007986 */ /* 0x0001e2000c10190a */
[----:B------:R-:W-:Y:S01]  /*a0a0*/  SHF.R.U32.HI R211, RZ, 0x5, R211 ;  /* 0x00000005ffd37819 */ /* 0x000fe200000116d3 */
[----:B------:R-:W-:Y:S01]  /*a0b0*/  IMAD.SHL.U32 R141, R246, 0x100, RZ ;  /* 0x00000100f68d7824 */ /* 0x000fe200078e00ff */
[----:B------:R-:W-:Y:S01]  /*a0c0*/  LOP3.LUT R134, R134, 0x78, RZ, 0xfc, !PT ;  /* 0x0000007886867812 */ /* 0x000fe200078efcff */
[----:B------:R-:W1:Y:S01]  /*a0d0*/  S2R R136, SR_TID.X ;  /* 0x0000000000887919 */ /* 0x000e620000002100 */
[----:B------:R-:W-:-:S02]  /*a0e0*/  LOP3.LUT R144, R144, 0x8c, RZ, 0xfc, !PT ;  /* 0x0000008c90907812 */ /* 0x000fc400078efcff */
[----:B------:R-:W-:Y:S01]  /*a0f0*/  SGXT.U32 R211, R211, 0x2 ;  /* 0x00000002d3d3781a */ /* 0x000fe20000000000 */
[----:B------:R-:W1:Y:S01]  /*a100*/  S2R R138, SR_TID.X ;  /* 0x00000000008a7919 */ /* 0x000e620000002100 */
[----:B0-----:R-:W-:Y:S01]  /*a110*/  IMAD.SHL.U32 R83, R241, 0x100, RZ ;  /* 0x00000100f1537824 */ /* 0x001fe200078e00ff */
[----:B------:R-:W-:Y:S01]  /*a120*/  STG.E desc[UR10][R84.64+0x200], R5 ;  /* 0x0002000554007986 */ /* 0x000fe2000c10190a */
[----:B------:R-:W-:Y:S01]  /*a130*/  SHF.L.U32 R135, R243, 0x8, RZ ;  /* 0x00000008f3877819 */ /* 0x000fe200000006ff */
[----:B------:R-:W-:Y:S01]  /*a140*/  IMAD.SHL.U32 R145, R134, 0x100, RZ ;  /* 0x0000010086917824 */ /* 0x000fe200078e00ff */
[----:B------:R-:W0:Y:S01]  /*a150*/  S2R R146, SR_TID.X ;  /* 0x0000000000927919 */ /* 0x000e220000002100 */
[----:B------:R-:W-:Y:S01]  /*a160*/  IMAD.SHL.U32 R151, R144, 0x100, RZ ;  /* 0x0000010090977824 */ /* 0x000fe200078e00ff */
[----:B------:R-:W-:Y:S01]  /*a170*/  LOP3.LUT R211, R211, 0xa8, RZ, 0xfc, !PT ;  /* 0x000000a8d3d37812 */ /* 0x000fe200078efcff */
[----:B------:R-:W0:Y:S01]  /*a180*/  S2R R202, SR_TID.X ;  /* 0x0000000000ca7919 */ /* 0x000e220000002100 */
[----:B------:R-:W0:Y:S01]  /*a190*/  S2R R200, SR_TID.X ;  /* 0x0000000000c87919 */ /* 0x000e220000002100 */
[----:B------:R-:W0:Y:S01]  /*a1a0*/  S2R R204, SR_TID.X ;  /* 0x0000000000cc7919 */ /* 0x000e220000002100 */
[----:B------:R-:W0:Y:S01]  /*a1b0*/  S2R R212, SR_TID.X ;  /* 0x0000000000d47919 */ /* 0x000e220000002100 */
[----:B------:R-:W-:-:S02]  /*a1c0*/  LEA R122, P6, R216, R2, 0xa ;  /* 0x00000002d87a7211 */ /* 0x000fc400078c50ff */
[-C--:B------:R-:W-:Y:S02]  /*a1d0*/  LEA R128, P3, R213, R2.reuse, 0xa ;  /* 0x00000002d5807211 */ /* 0x080fe400078650ff */
[----:B------:R-:W-:Y:S02]  /*a1e0*/  LEA R126, P4, R214, R2, 0xa ;  /* 0x00000002d67e7211 */ /* 0x000fe400078850ff */
[----:B-1----:R-:W-:Y:S02]  /*a1f0*/  SHF.R.U32.HI R136, RZ, 0x5, R136 ;  /* 0x00000005ff887819 */ /* 0x002fe40000011688 */
[----:B------:R-:W-:Y:S01]  /*a200*/  SHF.R.U32.HI R138, RZ, 0x5, R138 ;  /* 0x00000005ff8a7819 */ /* 0x000fe2000001168a */
[----:B------:R1:W-:Y:S01]  /*a210*/  STG.E desc[UR10][R84.64+0x300], R81 ;  /* 0x0003005154007986 */ /* 0x0003e2000c10190a */
[----:B------:R-:W-:Y:S02]  /*a220*/  SGXT.U32 R136, R136, 0x2 ;  /* 0x000000028888781a */ /* 0x000fe40000000000 */
[----:B------:R-:W-:-:S02]  /*a230*/  SGXT.U32 R138, R138, 0x2 ;  /* 0x000000028a8a781a */ /* 0x000fc40000000000 */
[----:B0-----:R-:W-:Y:S01]  /*a240*/  SHF.R.U32.HI R146, RZ, 0x5, R146 ;  /* 0x00000005ff927819 */ /* 0x001fe20000011692 */
[----:B------:R-:W-:Y:S01]  /*a250*/  STG.E desc[UR10][R84.64+0x280], R7 ;  /* 0x0002800754007986 */ /* 0x000fe2000c10190a */
[----:B------:R-:W-:-:S03]  /*a260*/  SHF.R.U32.HI R202, RZ, 0x5, R202 ;  /* 0x00000005ffca7819 */ /* 0x000fc600000116ca */
[----:B------:R-:W-:Y:S01]  /*a270*/  STG.E desc[UR10][R84.64], R205 ;  /* 0x000000cd54007986 */ /* 0x000fe2000c10190a */
[----:B-1----:R-:W-:Y:S01]  /*a280*/  IMAD.SHL.U32 R81, R240, 0x100, RZ ;  /* 0x00000100f0517824 */ /* 0x002fe200078e00ff */
[----:B------:R-:W-:Y:S02]  /*a290*/  SHF.R.U32.HI R200, RZ, 0x5, R200 ;  /* 0x00000005ffc87819 */ /* 0x000fe400000116c8 */
[----:B------:R-:W-:Y:S01]  /*a2a0*/  STG.E desc[UR10][R84.64+0x80], R207 ;  /* 0x000080cf54007986 */ /* 0x000fe2000c10190a */
[----:B------:R-:W-:Y:S02]  /*a2b0*/  SGXT.U32 R146, R146, 0x2 ;  /* 0x000000029292781a */ /* 0x000fe40000000000 */
[----:B------:R-:W-:Y:S01]  /*a2c0*/  SHF.R.U32.HI R204, RZ, 0x5, R204 ;  /* 0x00000005ffcc7819 */ /* 0x000fe200000116cc */
[----:B------:R-:W-:Y:S01]  /*a2d0*/  STG.E desc[UR10][R84.64+0x100], R201 ;  /* 0x000100c954007986 */ /* 0x000fe2000c10190a */
[----:B------:R-:W-:-:S03]  /*a2e0*/  LOP3.LUT R136, R136, 0x7c, RZ, 0xfc, !PT ;  /* 0x0000007c88887812 */ /* 0x000fc600078efcff */
[----:B------:R0:W-:Y:S01]  /*a2f0*/  STG.E desc[UR10][R84.64+0x180], R203 ;  /* 0x000180cb54007986 */ /* 0x0001e2000c10190a */
[----:B------:R-:W-:Y:S02]  /*a300*/  LOP3.LUT R138, R138, 0x80, RZ, 0xfc, !PT ;  /* 0x000000808a8a7812 */ /* 0x000fe400078efcff */
[----:B------:R-:W-:Y:S02]  /*a310*/  SGXT.U32 R202, R202, 0x2 ;  /* 0x00000002caca781a */ /* 0x000fe40000000000 */
[----:B------:R-:W-:Y:S02]  /*a320*/  SGXT.U32 R200, R200, 0x2 ;  /* 0x00000002c8c8781a */ /* 0x000fe40000000000 */
[----:B------:R-:W-:Y:S01]  /*a330*/  SGXT.U32 R204, R204, 0x2 ;  /* 0x00000002cccc781a */ /* 0x000fe20000000000 */
[----:B------:R-:W-:Y:S01]  /*a340*/  IMAD.SHL.U32 R137, R244, 0x100, RZ ;  /* 0x00000100f4897824 */ /* 0x000fe200078e00ff */
[----:B------:R-:W-:Y:S01]  /*a350*/  LOP3.LUT R146, R146, 0x90, RZ, 0xfc, !PT ;  /* 0x0000009092927812 */ /* 0x000fe200078efcff */
[----:B0-----:R-:W-:Y:S01]  /*a360*/  IMAD.SHL.U32 R85, R242, 0x100, RZ ;  /* 0x00000100f2557824 */ /* 0x001fe200078e00ff */
[----:B------:R-:W-:Y:S01]  /*a370*/  SHF.R.U32.HI R212, RZ, 0x5, R212 ;  /* 0x00000005ffd47819 */ /* 0x000fe200000116d4 */
[----:B------:R-:W-:Y:S01]  /*a380*/  IMAD.SHL.U32 R139, R245, 0x100, RZ ;  /* 0x00000100f58b7824 */ /* 0x000fe200078e00ff */
[----:B------:R-:W-:Y:S01]  /*a390*/  SHF.L.U32 R143, R247, 0x8, RZ ;  /* 0x00000008f78f7819 */ /* 0x000fe200000006ff */
[----:B------:R-:W-:Y:S01]  /*a3a0*/  IMAD.SHL.U32 R147, R136, 0x100, RZ ;  /* 0x0000010088937824 */ /* 0x000fe200078e00ff */
[----:B------:R-:W-:Y:S01]  /*a3b0*/  LOP3.LUT R200, R200, 0x94, RZ, 0xfc, !PT ;  /* 0x00000094c8c87812 */ /* 0x000fe200078efcff */
[----:B------:R-:W-:Y:S01]  /*a3c0*/  IMAD.SHL.U32 R148, R138, 0x100, RZ ;  /* 0x000001008a947824 */ /* 0x000fe200078e00ff */
[----:B------:R-:W-:Y:S01]  /*a3d0*/  LOP3.LUT R202, R202, 0x98, RZ, 0xfc, !PT ;  /* 0x00000098caca7812 */ /* 0x000fe200078efcff */
[----:B------:R-:W0:Y:S01]  /*a3e0*/  S2R R142, SR_TID.X ;  /* 0x00000000008e7919 */ /* 0x000e220000002100 */
[----:B------:R-:W-:Y:S01]  /*a3f0*/  LOP3.LUT R204, R204, 0x9c, RZ, 0xfc, !PT ;  /* 0x0000009ccccc7812 */ /* 0x000fe200078efcff */
[----:B------:R-:W-:Y:S01]  /*a400*/  IMAD.SHL.U32 R201, R146, 0x100, RZ ;  /* 0x0000010092c97824 */ /* 0x000fe200078e00ff */
[----:B------:R-:W-:Y:S01]  /*a410*/  SGXT.U32 R212, R212, 0x2 ;  /* 0x00000002d4d4781a */ /* 0x000fe20000000000 */
[----:B------:R-:W1:Y:S01]  /*a420*/  S2R R140, SR_TID.X ;  /* 0x00000000008c7919 */ /* 0x000e620000002100 */
[----:B------:R-:W-:Y:S01]  /*a430*/  SHF.L.U32 R203, R200, 0x8, RZ ;  /* 0x00000008c8cb7819 */ /* 0x000fe200000006ff */
[----:B------:R-:W-:Y:S01]  /*a440*/  IMAD.SHL.U32 R205, R202, 0x100, RZ ;  /* 0x00000100cacd7824 */ /* 0x000fe200078e00ff */
[----:B------:R-:W-:Y:S01]  /*a450*/  LOP3.LUT R212, R212, 0xb4, RZ, 0xfc, !PT ;  /* 0x000000b4d4d47812 */ /* 0x000fe200078efcff */
[----:B------:R-:W1:Y:S01]  /*a460*/  S2R R206, SR_TID.X ;  /* 0x0000000000ce7919 */ /* 0x000e620000002100 */
[----:B------:R-:W-:Y:S01]  /*a470*/  IMAD.SHL.U32 R207, R204, 0x100, RZ ;  /* 0x00000100cccf7824 */ /* 0x000fe200078e00ff */
[----:B------:R-:W1:Y:S01]  /*a480*/  S2R R208, SR_TID.X ;  /* 0x0000000000d07919 */ /* 0x000e620000002100 */
[----:B------:R-:W1:Y:S01]  /*a490*/  S2R R251, SR_TID.X ;  /* 0x0000000000fb7919 */ /* 0x000e620000002100 */
[----:B-----5:R-:W-:Y:S01]  /*a4a0*/  SHF.L.U32 R66, R239, 0x8, RZ ;  /* 0x00000008ef427819 */ /* 0x020fe200000006ff */
[----:B---3--:R-:W-:-:S02]  /*a4b0*/  IMAD.SHL.U32 R6, R236, 0x100, RZ ;  /* 0x00000100ec067824 */ /* 0x008fc400078e00ff */
[----:B--2---:R-:W-:Y:S01]  /*a4c0*/  IMAD.SHL.U32 R4, R233, 0x100, RZ ;  /* 0x00000100e9047824 */ /* 0x004fe200078e00ff */
[-C--:B----4-:R-:W-:Y:S02]  /*a4d0*/  LEA.HI.X R133, R114, R3.reuse, RZ, 0x2, P1 ;  /* 0x0000000372857211 */ /* 0x090fe400008f14ff */
[-C--:B------:R-:W-:Y:S02]  /*a4e0*/  LEA.HI.X R131, R112, R3.reuse, RZ, 0x2, P2 ;  /* 0x0000000370837211 */ /* 0x080fe400010f14ff */
[-C--:B------:R-:W-:Y:S02]  /*a4f0*/  LEA R112, P2, R219, R2.reuse, 0xa ;  /* 0x00000002db707211 */ /* 0x080fe400078450ff */
[-C--:B------:R-:W-:Y:S02]  /*a500*/  LEA R114, P1, R218, R2.reuse, 0xa ;  /* 0x00000002da727211 */ /* 0x080fe400078250ff */
[----:B------:R-:W-:Y:S02]  /*a510*/  LEA.HI.X R125, R106, R3, RZ, 0x2, P5 ;  /* 0x000000036a7d7211 */ /* 0x000fe400028f14ff */
[----:B------:R-:W-:-:S02]  /*a520*/  LEA R106, P5, R222, R2, 0xa ;  /* 0x00000002de6a7211 */ /* 0x000fc400078a50ff */
[----:B------:R-:W-:Y:S02]  /*a530*/  LEA.HI.X R121, R102, R3, RZ, 0x2, P0 ;  /* 0x0000000366797211 */ /* 0x000fe400000f14ff */
[----:B------:R-:W-:-:S04]  /*a540*/  LEA R102, P0, R233, R2, 0xa ;  /* 0x00000002e9667211 */ /* 0x000fc800078050ff */
[-C--:B------:R-:W-:Y:S02]  /*a550*/  LEA.HI.X R103, R4, R3.reuse, RZ, 0x2, P0 ;  /* 0x0000000304677211 */ /* 0x080fe400000f14ff */
[-C--:B------:R-:W-:Y:S02]  /*a560*/  LEA.HI.X R113, R98, R3.reuse, RZ, 0x2, P2 ;  /* 0x0000000362717211 */ /* 0x080fe400010f14ff */
[-C--:B------:R-:W-:Y:S02]  /*a570*/  LEA R98, P2, R236, R2.reuse, 0xa ;  /* 0x00000002ec627211 */ /* 0x080fe400078450ff */
[-C--:B------:R-:W-:Y:S02]  /*a580*/  LEA R88, P0, R241, R2.reuse, 0xa ;  /* 0x00000002f1587211 */ /* 0x080fe400078050ff */
[----:B------:R-:W-:Y:S02]  /*a590*/  LEA.HI.X R107, R93, R3, RZ, 0x2, P5 ;  /* 0x000000035d6b7211 */ /* 0x000fe400028f14ff */
[----:B------:R-:W-:-:S02]  /*a5a0*/  LEA R92, P5, R239, R2, 0xa ;  /* 0x00000002ef5c7211 */ /* 0x000fc400078a50ff */
[-C--:B------:R-:W-:Y:S02]  /*a5b0*/  LEA.HI.X R115, R100, R3.reuse, RZ, 0x2, P1 ;  /* 0x0000000364737211 */ /* 0x080fe400008f14ff */
[-C--:B------:R-:W-:Y:S02]  /*a5c0*/  LEA.HI.X R93, R66, R3.reuse, RZ, 0x2, P5 ;  /* 0x00000003425d7211 */ /* 0x080fe400028f14ff */
[-C--:B------:R-:W-:Y:S02]  /*a5d0*/  LEA R82, P5, R246, R2.reuse, 0xa ;  /* 0x00000002f6527211 */ /* 0x080fe400078a50ff */
[C---:B------:R-:W-:Y:S02]  /*a5e0*/  SHF.L.U32 R5, R234.reuse, 0x8, RZ ;  /* 0x00000008ea057819 */ /* 0x040fe400000006ff */
[----:B------:R-:W-:Y:S02]  /*a5f0*/  LEA R100, P1, R234, R2, 0xa ;  /* 0x00000002ea647211 */ /* 0x000fe400078250ff */
[----:B------:R-:W-:-:S02]  /*a600*/  LEA.HI.X R99, R6, R3, RZ, 0x2, P2 ;  /* 0x0000000306637211 */ /* 0x000fc400010f14ff */
[-C--:B------:R-:W-:Y:S02]  /*a610*/  LEA R4, P2, R243, R2.reuse, 0xa ;  /* 0x00000002f3047211 */ /* 0x080fe400078450ff */
[-C--:B------:R-:W-:Y:S02]  /*a620*/  LEA.HI.X R89, R83, R3.reuse, RZ, 0x2, P0 ;  /* 0x0000000353597211 */ /* 0x080fe400000f14ff */
[-C--:B------:R-:W-:Y:S02]  /*a630*/  LEA R134, P0, R134, R2.reuse, 0xa ;  /* 0x0000000286867211 */ /* 0x080fe400078050ff */
[-C--:B------:R-:W-:Y:S02]  /*a640*/  LEA.HI.X R83, R141, R3.reuse, RZ, 0x2, P5 ;  /* 0x000000038d537211 */ /* 0x080fe400028f14ff */
[----:B------:R-:W-:Y:S02]  /*a650*/  LEA R144, P5, R144, R2, 0xa ;  /* 0x0000000290907211 */ /* 0x000fe400078a50ff */
[----:B------:R-:W-:-:S02]  /*a660*/  LEA.HI.X R101, R5, R3, RZ, 0x2, P1 ;  /* 0x0000000305657211 */ /* 0x000fc400008f14ff */
[-C--:B------:R-:W-:Y:S02]  /*a670*/  LEA.HI.X R5, R135, R3.reuse, RZ, 0x2, P2 ;  /* 0x0000000387057211 */ /* 0x080fe400010f14ff */
[-C--:B------:R-:W-:Y:S02]  /*a680*/  LEA.HI.X R135, R145, R3.reuse, RZ, 0x2, P0 ;  /* 0x0000000391877211 */ /* 0x080fe400000f14ff */
[-C--:B------:R-:W-:Y:S02]  /*a690*/  LEA.HI.X R145, R151, R3.reuse, RZ, 0x2, P5 ;  /* 0x0000000397917211 */ /* 0x080fe400028f14ff */
[----:B------:R-:W-:Y:S02]  /*a6a0*/  LEA R246, P5, R211, R2, 0xa ;  /* 0x00000002d3f67211 */ /* 0x000fe400078a50ff */
[----:B------:R-:W2:Y:S01]  /*a6b0*/  S2R R211, SR_TID.X ;  /* 0x0000000000d37919 */ /* 0x000ea20000002100 */
[-C--:B------:R-:W-:Y:S02]  /*a6c0*/  LEA.HI.X R123, R104, R3.reuse, RZ, 0x2, P6 ;  /* 0x00000003687b7211 */ /* 0x080fe400030f14ff */
[----:B------:R-:W-:-:S02]  /*a6d0*/  LEA.HI.X R129, R110, R3, RZ, 0x2, P3 ;  /* 0x000000036e817211 */ /* 0x000fc400018f14ff */
[-C--:B------:R-:W-:Y:S02]  /*a6e0*/  LEA R104, P6, R223, R2.reuse, 0xa ;  /* 0x00000002df687211 */ /* 0x080fe400078c50ff */
[-C--:B------:R-:W-:Y:S02]  /*a6f0*/  LEA R110, P3, R220, R2.reuse, 0xa ;  /* 0x00000002dc6e7211 */ /* 0x080fe400078650ff */
[-C--:B------:R-:W-:Y:S02]  /*a700*/  LEA.HI.X R127, R108, R3.reuse, RZ, 0x2, P4 ;  /* 0x000000036c7f7211 */ /* 0x080fe400020f14ff */
[----:B------:R-:W-:Y:S01]  /*a710*/  LEA R108, P4, R221, R2, 0xa ;  /* 0x00000002dd6c7211 */ /* 0x000fe200078850ff */
[----:B------:R-:W-:Y:S01]  /*a720*/  IMAD.SHL.U32 R7, R237, 0x100, RZ ;  /* 0x00000100ed077824 */ /* 0x000fe200078e00ff */
[-C--:B------:R-:W-:Y:S01]  /*a730*/  LEA.HI.X R105, R91, R3.reuse, RZ, 0x2, P6 ;  /* 0x000000035b697211 */ /* 0x080fe200030f14ff */
[----:B------:R-:W-:Y:S01]  /*a740*/  IMAD.SHL.U32 R64, R238, 0x100, RZ ;  /* 0x00000100ee407824 */ /* 0x000fe200078e00ff */
[----:B------:R-:W-:-:S02]  /*a750*/  LEA.HI.X R111, R96, R3, RZ, 0x2, P3 ;  /* 0x00000003606f7211 */ /* 0x000fc400018f14ff */
[-C--:B------:R-:W-:Y:S02]  /*a760*/  LEA R90, P6, R240, R2.reuse, 0xa ;  /* 0x00000002f05a7211 */ /* 0x080fe400078c50ff */
[-C--:B------:R-:W-:Y:S02]  /*a770*/  LEA R96, P3, R237, R2.reuse, 0xa ;  /* 0x00000002ed607211 */ /* 0x080fe400078650ff */
[-C--:B------:R-:W-:Y:S02]  /*a780*/  LEA.HI.X R109, R95, R3.reuse, RZ, 0x2, P4 ;  /* 0x000000035f6d7211 */ /* 0x080fe400020f14ff */
[-C--:B------:R-:W-:Y:S02]  /*a790*/  LEA R94, P4, R238, R2.reuse, 0xa ;  /* 0x00000002ee5e7211 */ /* 0x080fe400078850ff */
[----:B------:R-:W-:Y:S02]  /*a7a0*/  LEA R86, P1, R242, R2, 0xa ;  /* 0x00000002f2567211 */ /* 0x000fe400078250ff */
[----:B------:R-:W-:-:S02]  /*a7b0*/  LEA.HI.X R91, R81, R3, RZ, 0x2, P6 ;  /* 0x00000003515b7211 */ /* 0x000fc400030f14ff */
[-C--:B------:R-:W-:Y:S02]  /*a7c0*/  LEA.HI.X R97, R7, R3.reuse, RZ, 0x2, P3 ;  /* 0x0000000307617211 */ /* 0x080fe400018f14ff */
[-C--:B------:R-:W-:Y:S02]  /*a7d0*/  LEA R84, P6, R247, R2.reuse, 0xa ;  /* 0x00000002f7547211 */ /* 0x080fe400078c50ff */
[----:B--2---:R-:W-:Y:S02]  /*a7e0*/  SHF.R.U32.HI R211, RZ, 0x5, R211 ;  /* 0x00000005ffd37819 */ /* 0x004fe400000116d3 */
[----:B------:R-:W-:Y:S02]  /*a7f0*/  LEA R6, P3, R244, R2, 0xa ;  /* 0x00000002f4067211 */ /* 0x000fe400078650ff */
[-C--:B------:R-:W-:Y:S02]  /*a800*/  LEA.HI.X R95, R64, R3.reuse, RZ, 0x2, P4 ;  /* 0x00000003405f7211 */ /* 0x080fe400020f14ff */
[----:B------:R-:W-:-:S02]  /*a810*/  LEA.HI.X R87, R85, R3, RZ, 0x2, P1 ;  /* 0x0000000355577211 */ /* 0x000fc400008f14ff */
[-C--:B------:R-:W-:Y:S02]  /*a820*/  LEA R80, P4, R245, R2.reuse, 0xa ;  /* 0x00000002f5507211 */ /* 0x080fe400078850ff */
[-C--:B------:R-:W-:Y:S02]  /*a830*/  LEA R136, P1, R136, R2.reuse, 0xa ;  /* 0x0000000288887211 */ /* 0x080fe400078250ff */
[----:B------:R-:W-:Y:S02]  /*a840*/  LEA R138, P2, R138, R2, 0xa ;  /* 0x000000028a8a7211 */ /* 0x000fe400078450ff */
[-C--:B------:R-:W-:Y:S02]  /*a850*/  LEA.HI.X R85, R143, R3.reuse, RZ, 0x2, P6 ;  /* 0x000000038f557211 */ /* 0x080fe400030f14ff */
[----:B------:R-:W-:Y:S02]  /*a860*/  SGXT.U32 R211, R211, 0x2 ;  /* 0x00000002d3d3781a */ /* 0x000fe40000000000 */
[----:B------:R-:W-:-:S02]  /*a870*/  LEA.HI.X R7, R137, R3, RZ, 0x2, P3 ;  /* 0x0000000389077211 */ /* 0x000fc400018f14ff */
[-C--:B------:R-:W-:Y:S02]  /*a880*/  LEA R146, P6, R146, R2.reuse, 0xa ;  /* 0x0000000292927211 */ /* 0x080fe400078c50ff */
[-C--:B------:R-:W-:Y:S02]  /*a890*/  LEA.HI.X R81, R139, R3.reuse, RZ, 0x2, P4 ;  /* 0x000000038b517211 */ /* 0x080fe400020f14ff */
[-C--:B------:R-:W-:Y:S02]  /*a8a0*/  LEA R200, P0, R200, R2.reuse, 0xa ;  /* 0x00000002c8c87211 */ /* 0x080fe400078050ff */
[-C--:B------:R-:W-:Y:S02]  /*a8b0*/  LEA.HI.X R137, R147, R3.reuse, RZ, 0x2, P1 ;  /* 0x0000000393897211 */ /* 0x080fe400008f14ff */
[----:B------:R-:W-:Y:S02]  /*a8c0*/  LEA R202, P1, R202, R2, 0xa ;  /* 0x00000002caca7211 */ /* 0x000fe400078250ff */
[----:B------:R-:W-:-:S02]  /*a8d0*/  LEA.HI.X R139, R148, R3, RZ, 0x2, P2 ;  /* 0x00000003948b7211 */ /* 0x000fc400010f14ff */
[-C--:B------:R-:W-:Y:S02]  /*a8e0*/  LEA R204, P2, R204, R2.reuse, 0xa ;  /* 0x00000002cccc7211 */ /* 0x080fe400078450ff */
[----:B------:R-:W-:Y:S02]  /*a8f0*/  LOP3.LUT R211, R211, 0xb8, RZ, 0xfc, !PT ;  /* 0x000000b8d3d37812 */ /* 0x000fe400078efcff */
[-C--:B------:R-:W-:Y:S02]  /*a900*/  LEA.HI.X R147, R201, R3.reuse, RZ, 0x2, P6 ;  /* 0x00000003c9937211 */ /* 0x080fe400030f14ff */
[-C--:B------:R-:W-:Y:S02]  /*a910*/  LEA.HI.X R201, R203, R3.reuse, RZ, 0x2, P0 ;  /* 0x00000003cbc97211 */ /* 0x080fe400000f14ff */
[----:B------:R-:W-:Y:S02]  /*a920*/  LEA.HI.X R203, R205, R3, RZ, 0x2, P1 ;  /* 0x00000003cdcb7211 */ /* 0x000fe400008f14ff */
[----:B------:R-:W-:-:S02]  /*a930*/  LEA R148, P1, R212, R2, 0xa ;  /* 0x00000002d4947211 */ /* 0x000fc400078250ff */
[----:B------:R-:W-:Y:S01]  /*a940*/  LEA.HI.X R205, R207, R3, RZ, 0x2, P2 ;  /* 0x00000003cfcd7211 */ /* 0x000fe200010f14ff */
[----:B------:R-:W2:Y:S01]  /*a950*/  S2R R212, SR_TID.X ;  /* 0x0000000000d47919 */ /* 0x000ea20000002100 */
[----:B------:R-:W-:Y:S02]  /*a960*/  LEA R218, P2, R211, R2, 0xa ;  /* 0x00000002d3da7211 */ /* 0x000fe400078450ff */
[----:B------:R-:W3:Y:S01]  /*a970*/  S2R R211, SR_TID.X ;  /* 0x0000000000d37919 */ /* 0x000ee20000002100 */
[----:B0-----:R-:W-:Y:S02]  /*a980*/  SHF.R.U32.HI R142, RZ, 0x5, R142 ;  /* 0x00000005ff8e7819 */ /* 0x001fe4000001168e */
[----:B-1----:R-:W-:Y:S02]  /*a990*/  SHF.R.U32.HI R140, RZ, 0x5, R140 ;  /* 0x00000005ff8c7819 */ /* 0x002fe4000001168c */
[----:B------:R-:W-:Y:S02]  /*a9a0*/  SGXT.U32 R142, R142, 0x2 ;  /* 0x000000028e8e781a */ /* 0x000fe40000000000 */
[----:B------:R-:W-:-:S02]  /*a9b0*/  SGXT.U32 R140, R140, 0x2 ;  /* 0x000000028c8c781a */ /* 0x000fc40000000000 */
[----:B------:R-:W-:Y:S02]  /*a9c0*/  SHF.R.U32.HI R206, RZ, 0x5, R206 ;  /* 0x00000005ffce7819 */ /* 0x000fe400000116ce */
[----:B------:R-:W-:Y:S02]  /*a9d0*/  SHF.R.U32.HI R208, RZ, 0x5, R208 ;  /* 0x00000005ffd07819 */ /* 0x000fe400000116d0 */
[----:B------:R-:W-:Y:S02]  /*a9e0*/  LOP3.LUT R140, R140, 0x84, RZ, 0xfc, !PT ;  /* 0x000000848c8c7812 */ /* 0x000fe400078efcff */
[----:B------:R-:W-:Y:S02]  /*a9f0*/  LOP3.LUT R142, R142, 0x88, RZ, 0xfc, !PT ;  /* 0x000000888e8e7812 */ /* 0x000fe400078efcff */
[----:B------:R-:W-:Y:S02]  /*aa00*/  SGXT.U32 R206, R206, 0x2 ;  /* 0x00000002cece781a */ /* 0x000fe40000000000 */
[----:B------:R-:W-:Y:S01]  /*aa10*/  SGXT.U32 R208, R208, 0x2 ;  /* 0x00000002d0d0781a */ /* 0x000fe20000000000 */
[----:B------:R-:W-:Y:S01]  /*aa20*/  IMAD.SHL.U32 R150, R142, 0x100, RZ ;  /* 0x000001008e967824 */ /* 0x000fe200078e00ff */
[----:B------:R-:W-:-:S02]  /*aa30*/  SHF.L.U32 R149, R140, 0x8, RZ ;  /* 0x000000088c957819 */ /* 0x000fc400000006ff */
[----:B------:R-:W-:Y:S02]  /*aa40*/  LOP3.LUT R206, R206, 0xa0, RZ, 0xfc, !PT ;  /* 0x000000a0cece7812 */ /* 0x000fe400078efcff */
[-C--:B------:R-:W-:Y:S02]  /*aa50*/  LEA R140, P3, R140, R2.reuse, 0xa ;  /* 0x000000028c8c7211 */ /* 0x080fe400078650ff */
[----:B--2---:R-:W-:Y:S02]  /*aa60*/  SHF.R.U32.HI R212, RZ, 0x5, R212 ;  /* 0x00000005ffd47819 */ /* 0x004fe400000116d4 */
[----:B------:R-:W-:Y:S02]  /*aa70*/  LOP3.LUT R208, R208, 0xa4, RZ, 0xfc, !PT ;  /* 0x000000a4d0d07812 */ /* 0x000fe400078efcff */
[----:B---3--:R-:W-:Y:S02]  /*aa80*/  SHF.R.U32.HI R211, RZ, 0x5, R211 ;  /* 0x00000005ffd37819 */ /* 0x008fe400000116d3 */
[----:B------:R-:W-:-:S02]  /*aa90*/  LEA R142, P4, R142, R2, 0xa ;  /* 0x000000028e8e7211 */ /* 0x000fc400078850ff */
[----:B------:R-:W-:Y:S01]  /*aaa0*/  SGXT.U32 R212, R212, 0x2 ;  /* 0x00000002d4d4781a */ /* 0x000fe20000000000 */
[----:B------:R-:W-:Y:S01]  /*aab0*/  IMAD.SHL.U32 R209, R206, 0x100, RZ ;  /* 0x00000100ced17824 */ /* 0x000fe200078e00ff */
[----:B------:R-:W-:Y:S02]  /*aac0*/  SHF.R.U32.HI R251, RZ, 0x5, R251 ;  /* 0x00000005fffb7819 */ /* 0x000fe400000116fb */
[----:B------:R-:W-:Y:S02]  /*aad0*/  SGXT.U32 R211, R211, 0x2 ;  /* 0x00000002d3d3781a */ /* 0x000fe40000000000 */
[----:B------:R-:W-:Y:S01]  /*aae0*/  LEA.HI.X R141, R149, R3, RZ, 0x2, P3 ;  /* 0x00000003958d7211 */ /* 0x000fe200018f14ff */
[----:B------:R-:W0:Y:S01]  /*aaf0*/  S2R R249, SR_TID.X ;  /* 0x0000000000f97919 */ /* 0x000e220000002100 */
[----:B------:R-:W-:Y:S02]  /*ab00*/  SHF.L.U32 R210, R208, 0x8, RZ ;  /* 0x00000008d0d27819 */ /* 0x000fe400000006ff */
[----:B------:R-:W-:-:S02]  /*ab10*/  LEA R206, P3, R206, R2, 0xa ;  /* 0x00000002cece7211 */ /* 0x000fc400078650ff */
[-C--:B------:R-:W-:Y:S02]  /*ab20*/  LEA.HI.X R143, R150, R3.reuse, RZ, 0x2, P4 ;  /* 0x00000003968f7211 */ /* 0x080fe400020f14ff */
[----:B------:R-:W-:Y:S02]  /*ab30*/  LEA R208, P4, R208, R2, 0xa ;  /* 0x00000002d0d07211 */ /* 0x000fe400078850ff */
[----:B------:R-:W-:Y:S02]  /*ab40*/  LOP3.LUT R212, R212, 0xbc, RZ, 0xfc, !PT ;  /* 0x000000bcd4d47812 */ /* 0x000fe400078efcff */
[----:B------:R-:W-:Y:S02]  /*ab50*/  SGXT.U32 R251, R251, 0x2 ;  /* 0x00000002fbfb781a */ /* 0x000fe40000000000 */
[----:B------:R-:W-:Y:S01]  /*ab60*/  LOP3.LUT R211, R211, 0xc0, RZ, 0xfc, !PT ;  /* 0x000000c0d3d37812 */ /* 0x000fe200078efcff */
[----:B------:R-:W-:Y:S01]  /*ab70*/  IMAD.SHL.U32 R230, R230, 0x100, RZ ;  /* 0x00000100e6e67824 */ /* 0x000fe200078e00ff */
[----:B------:R-:W-:-:S02]  /*ab80*/  LEA.HI.X R207, R209, R3, RZ, 0x2, P3 ;  /* 0x00000003d1cf7211 */ /* 0x000fc400018f14ff */
[-C--:B------:R-:W-:Y:S02]  /*ab90*/  LEA.HI.X R209, R210, R3.reuse, RZ, 0x2, P4 ;  /* 0x00000003d2d17211 */ /* 0x080fe400020f14ff */
[----:B------:R-:W-:Y:S02]  /*aba0*/  LOP3.LUT R251, R251, 0xdc, RZ, 0xfc, !PT ;  /* 0x000000dcfbfb7812 */ /* 0x000fe400078efcff */
[-C--:B------:R-:W-:Y:S02]  /*abb0*/  LEA R216, P3, R212, R2.reuse, 0xa ;  /* 0x00000002d4d87211 */ /* 0x080fe400078650ff */
[----:B------:R-:W-:Y:S01]  /*abc0*/  LEA R214, P4, R211, R2, 0xa ;  /* 0x00000002d3d67211 */ /* 0x000fe200078850ff */
[----:B------:R-:W1:Y:S01]  /*abd0*/  S2R R212, SR_TID.X ;  /* 0x0000000000d47919 */ /* 0x000e620000002100 */
[----:B------:R-:W-:Y:S01]  /*abe0*/  IMAD.SHL.U32 R31, R251, 0x100, RZ ;  /* 0x00000100fb1f7824 */ /* 0x000fe200078e00ff */
[----:B------:R-:W2:Y:S01]  /*abf0*/  S2R R211, SR_TID.X ;  /* 0x0000000000d37919 */ /* 0x000ea20000002100 */
[----:B------:R-:W-:-:S02]  /*ac00*/  LEA.HI.X R215, R230, R3, RZ, 0x2, P4 ;  /* 0x00000003e6d77211 */ /* 0x000fc400020f14ff */
[----:B------:R-:W-:Y:S01]  /*ac10*/  LEA R242, P4, R251, R2, 0xa ;  /* 0x00000002fbf27211 */ /* 0x000fe200078850ff */
[----:B------:R-:W3:Y:S01]  /*ac20*/  S2R R36, SR_TID.X ;  /* 0x0000000000247919 */ /* 0x000ee20000002100 */
[----:B------:R-:W4:Y:S01]  /*ac30*/  S2R R251, SR_TID.X ;  /* 0x0000000000fb7919 */ /* 0x000f220000002100 */
[----:B0-----:R-:W-:-:S04]  /*ac40*/  SHF.R.U32.HI R249, RZ, 0x5, R249 ;  /* 0x00000005fff97819 */ /* 0x001fc800000116f9 */
[----:B------:R-:W-:-:S04]  /*ac50*/  SGXT.U32 R249, R249, 0x2 ;  /* 0x00000002f9f9781a */ /* 0x000fc80000000000 */
[----:B------:R-:W-:Y:S01]  /*ac60*/  LOP3.LUT R249, R249, 0xac, RZ, 0xfc, !PT ;  /* 0x000000acf9f97812 */ /* 0x000fe200078efcff */
[----:B------:R-:W0:Y:S01]  /*ac70*/  S2R R33, SR_TID.X ;  /* 0x0000000000217919 */ /* 0x000e220000002100 */
[----:B-1----:R-:W-:Y:S02]  /*ac80*/  SHF.R.U32.HI R212, RZ, 0x5, R212 ;  /* 0x00000005ffd47819 */ /* 0x002fe400000116d4 */
[----:B--2---:R-:W-:Y:S02]  /*ac90*/  SHF.R.U32.HI R211, RZ, 0x5, R211 ;  /* 0x00000005ffd37819 */ /* 0x004fe400000116d3 */
[----:B------:R-:W-:Y:S02]  /*aca0*/  SGXT.U32 R212, R212, 0x2 ;  /* 0x00000002d4d4781a */ /* 0x000fe40000000000 */
[----:B---3--:R-:W-:Y:S02]  /*acb0*/  SHF.R.U32.HI R36, RZ, 0x5, R36 ;  /* 0x00000005ff247819 */ /* 0x008fe40000011624 */
[----:B------:R-:W-:-:S02]  /*acc0*/  SGXT.U32 R211, R211, 0x2 ;  /* 0x00000002d3d3781a */ /* 0x000fc40000000000 */
[----:B----4-:R-:W-:Y:S01]  /*acd0*/  SHF.R.U32.HI R251, RZ, 0x5, R251 ;  /* 0x00000005fffb7819 */ /* 0x010fe200000116fb */
[C---:B------:R-:W-:Y:S01]  /*ace0*/  IMAD.SHL.U32 R225, R249.reuse, 0x100, RZ ;  /* 0x00000100f9e17824 */ /* 0x040fe200078e00ff */
[----:B------:R-:W-:Y:S02]  /*acf0*/  SGXT.U32 R36, R36, 0x2 ;  /* 0x000000022424781a */ /* 0x000fe40000000000 */
[----:B------:R-:W-:Y:S02]  /*ad00*/  LEA R222, P6, R249, R2, 0xa ;  /* 0x00000002f9de7211 */ /* 0x000fe400078c50ff */
[----:B------:R-:W-:Y:S02]  /*ad10*/  LOP3.LUT R212, R212, 0xc4, RZ, 0xfc, !PT ;  /* 0x000000c4d4d47812 */ /* 0x000fe400078efcff */
[----:B------:R-:W-:Y:S02]  /*ad20*/  LOP3.LUT R211, R211, 0xc8, RZ, 0xfc, !PT ;  /* 0x000000c8d3d37812 */ /* 0x000fe400078efcff */
[----:B------:R-:W-:Y:S01]  /*ad30*/  SGXT.U32 R251, R251, 0x2 ;  /* 0x00000002fbfb781a */ /* 0x000fe20000000000 */
[----:B------:R-:W-:Y:S01]  /*ad40*/  IMAD.SHL.U32 R232, R232, 0x100, RZ ;  /* 0x00000100e8e87824 */ /* 0x000fe200078e00ff */
[----:B------:R-:W-:Y:S01]  /*ad50*/  LEA.HI.X R247, R224, R3, RZ, 0x2, P5 ;  /* 0x00000003e0f77211 */ /* 0x000fe200028f14ff */
[----:B------:R-:W1:Y:S01]  /*ad60*/  S2R R34, SR_TID.X ;  /* 0x0000000000227919 */ /* 0x000e620000002100 */
[----:B------:R-:W-:-:S02]  /*ad70*/  SHF.L.U32 R231, R231, 0x8, RZ ;  /* 0x00000008e7e77819 */ /* 0x000fc400000006ff */
[----:B------:R-:W-:Y:S02]  /*ad80*/  LOP3.LUT R36, R36, 0xe0, RZ, 0xfc, !PT ;  /* 0x000000e024247812 */ /* 0x000fe400078efcff */
[-C--:B------:R-:W-:Y:S02]  /*ad90*/  LEA R212, P5, R212, R2.reuse, 0xa ;  /* 0x00000002d4d47211 */ /* 0x080fe400078a50ff */
[-C--:B------:R-:W-:Y:S02]  /*ada0*/  LEA.HI.X R223, R225, R3.reuse, RZ, 0x2, P6 ;  /* 0x00000003e1df7211 */ /* 0x080fe400030f14ff */
[----:B------:R-:W-:Y:S02]  /*adb0*/  LEA R210, P6, R211, R2, 0xa ;  /* 0x00000002d3d27211 */ /* 0x000fe400078c50ff */
[----:B------:R-:W-:Y:S01]  /*adc0*/  LOP3.LUT R251, R251, 0xe4, RZ, 0xfc, !PT ;  /* 0x000000e4fbfb7812 */ /* 0x000fe200078efcff */
[----:B------:R-:W-:Y:S01]  /*add0*/  IMAD.SHL.U32 R38, R36, 0x100, RZ ;  /* 0x0000010024267824 */ /* 0x000fe200078e00ff */
[----:B------:R-:W-:-:S02]  /*ade0*/  LEA.HI.X R213, R231, R3, RZ, 0x2, P5 ;  /* 0x00000003e7d57211 */ /* 0x000fc400028f14ff */
[-C--:B------:R-:W-:Y:S01]  /*adf0*/  LEA R244, P5, R36, R2.reuse, 0xa ;  /* 0x0000000224f47211 */ /* 0x080fe200078a50ff */
[C---:B------:R-:W-:Y:S01]  /*ae00*/  IMAD.SHL.U32 R151, R251.reuse, 0x100, RZ ;  /* 0x00000100fb977824 */ /* 0x040fe200078e00ff */
[----:B------:R-:W-:Y:S02]  /*ae10*/  LEA.HI.X R211, R232, R3, RZ, 0x2, P6 ;  /* 0x00000003e8d37211 */ /* 0x000fe400030f14ff */
[----:B------:R-:W-:Y:S02]  /*ae20*/  LEA R36, P6, R251, R2, 0xa ;  /* 0x00000002fb247211 */ /* 0x000fe400078c50ff */
[----:B------:R-:W2:Y:S01]  /*ae30*/  S2R R251, SR_TID.X ;  /* 0x0000000000fb7919 */ /* 0x000ea20000002100 */
[----:B0-----:R-:W-:Y:S01]  /*ae40*/  SHF.R.U32.HI R33, RZ, 0x5, R33 ;  /* 0x00000005ff217819 */ /* 0x001fe20000011621 */
[----:B------:R-:W0:Y:S03]  /*ae50*/  S2R R248, SR_TID.X ;  /* 0x0000000000f87919 */ /* 0x000e260000002100 */
[----:B------:R-:W-:Y:S01]  /*ae60*/  SGXT.U32 R33, R33, 0x2 ;  /* 0x000000022121781a */ /* 0x000fe20000000000 */
[----:B------:R-:W-:Y:S01]  /*ae70*/  IMAD.SHL.U32 R228, R235, 0x100, RZ ;  /* 0x00000100ebe47824 */ /* 0x000fe200078e00ff */
[----:B-1----:R-:W-:Y:S01]  /*ae80*/  SHF.R.U32.HI R34, RZ, 0x5, R34 ;  /* 0x00000005ff227819 */ /* 0x002fe20000011622 */
[----:B------:R-:W1:Y:S01]  /*ae90*/  S2R R35, SR_TID.X ;  /* 0x0000000000237919 */ /* 0x000e620000002100 */
[----:B------:R-:W-:-:S02]  /*aea0*/  LOP3.LUT R33, R33, 0xd4, RZ, 0xfc, !PT ;  /* 0x000000d421217812 */ /* 0x000fc400078efcff */
[----:B------:R-:W-:Y:S02]  /*aeb0*/  SGXT.U32 R34, R34, 0x2 ;  /* 0x000000022222781a */ /* 0x000fe40000000000 */
[----:B------:R-:W-:Y:S02]  /*aec0*/  SHF.L.U32 R227, R227, 0x8, RZ ;  /* 0x00000008e3e37819 */ /* 0x000fe400000006ff */
[----:B------:R-:W-:Y:S02]  /*aed0*/  LOP3.LUT R34, R34, 0xd0, RZ, 0xfc, !PT ;  /* 0x000000d022227812 */ /* 0x000fe400078efcff */
[----:B------:R-:W-:Y:S02]  /*aee0*/  LEA.HI.X R219, R228, R3, RZ, 0x2, P2 ;  /* 0x00000003e4db7211 */ /* 0x000fe400010f14ff */
[C---:B------:R-:W-:Y:S02]  /*aef0*/  SHF.L.U32 R250, R33.reuse, 0x8, RZ ;  /* 0x0000000821fa7819 */ /* 0x040fe400000006ff */
[----:B------:R-:W-:Y:S01]  /*af00*/  LEA R238, P2, R33, R2, 0xa ;  /* 0x0000000221ee7211 */ /* 0x000fe200078450ff */
[----:B------:R-:W-:Y:S01]  /*af10*/  IMAD.MOV.U32 R225, RZ, RZ, R149 ;  /* 0x000000ffffe17224 */ /* 0x000fe200078e0095 */
[----:B------:R-:W3:Y:S01]  /*af20*/  S2R R33, SR_TID.X ;  /* 0x0000000000217919 */ /* 0x000ee20000002100 */
[----:B--2---:R-:W-:Y:S01]  /*af30*/  SHF.R.U32.HI R251, RZ, 0x5, R251 ;  /* 0x00000005fffb7819 */ /* 0x004fe200000116fb */
[----:B------:R-:W-:-:S03]  /*af40*/  IMAD.SHL.U32 R32, R34, 0x100, RZ ;  /* 0x0000010022207824 */ /* 0x000fc600078e00ff */
[----:B------:R-:W-:Y:S02]  /*af50*/  SGXT.U32 R251, R251, 0x2 ;  /* 0x00000002fbfb781a */ /* 0x000fe40000000000 */
[-C--:B------:R-:W-:Y:S01]  /*af60*/  LEA.HI.X R225, R227, R3.reuse, RZ, 0x2, P1 ;  /* 0x00000003e3e17211 */ /* 0x080fe200008f14ff */
[----:B------:R-:W2:Y:S01]  /*af70*/  S2R R37, SR_TID.X ;  /* 0x0000000000257919 */ /* 0x000ea20000002100 */
[----:B------:R-:W-:Y:S02]  /*af80*/  LEA R236, P1, R34, R2, 0xa ;  /* 0x0000000222ec7211 */ /* 0x000fe400078250ff */
[----:B------:R-:W-:Y:S02]  /*af90*/  LOP3.LUT R251, R251, 0xec, RZ, 0xfc, !PT ;  /* 0x000000ecfbfb7812 */ /* 0x000fe400078efcff */
[----:B------:R-:W-:Y:S02]  /*afa0*/  LEA.HI.X R237, R32, R3, RZ, 0x2, P1 ;  /* 0x0000000320ed7211 */ /* 0x000fe400008f14ff */
[----:B------:R-:W-:-:S02]  /*afb0*/  SHF.L.U32 R149, R251, 0x8, RZ ;  /* 0x00000008fb957819 */ /* 0x000fc400000006ff */
[----:B------:R-:W-:Y:S02]  /*afc0*/  LEA R32, P1, R251, R2, 0xa ;  /* 0x00000002fb207211 */ /* 0x000fe400078250ff */
[----:B------:R-:W4:Y:S01]  /*afd0*/  S2R R251, SR_TID.X ;  /* 0x0000000000fb7919 */ /* 0x000f220000002100 */
[----:B------:R-:W-:Y:S02]  /*afe0*/  LEA.HI.X R239, R250, R3, RZ, 0x2, P2 ;  /* 0x00000003faef7211 */ /* 0x000fe400010f14ff */
[----:B------:R-:W5:Y:S01]  /*aff0*/  S2R R250, SR_TID.X ;  /* 0x0000000000fa7919 */ /* 0x000f620000002100 */
[----:B0-----:R-:W-:Y:S02]  /*b000*/  SHF.R.U32.HI R248, RZ, 0x5, R248 ;  /* 0x00000005fff87819 */ /* 0x001fe400000116f8 */
[----:B-1----:R-:W-:Y:S02]  /*b010*/  SHF.R.U32.HI R35, RZ, 0x5, R35 ;  /* 0x00000005ff237819 */ /* 0x002fe40000011623 */
[----:B------:R-:W-:-:S02]  /*b020*/  SGXT.U32 R248, R248, 0x2 ;  /* 0x00000002f8f8781a */ /* 0x000fc40000000000 */
[----:B------:R-:W-:Y:S02]  /*b030*/  SGXT.U32 R35, R35, 0x2 ;  /* 0x000000022323781a */ /* 0x000fe40000000000 */
[----:B------:R-:W-:Y:S02]  /*b040*/  LOP3.LUT R248, R248, 0xb0, RZ, 0xfc, !PT ;  /* 0x000000b0f8f87812 */ /* 0x000fe400078efcff */
[----:B---3--:R-:W-:Y:S02]  /*b050*/  SHF.R.U32.HI R33, RZ, 0x5, R33 ;  /* 0x00000005ff217819 */ /* 0x008fe40000011621 */
[----:B------:R-:W-:Y:S01]  /*b060*/  LOP3.LUT R35, R35, 0xcc, RZ, 0xfc, !PT ;  /* 0x000000cc23237812 */ /* 0x000fe200078efcff */
[C---:B------:R-:W-:Y:S01]  /*b070*/  IMAD.SHL.U32 R226, R248.reuse, 0x100, RZ ;  /* 0x00000100f8e27824 */ /* 0x040fe200078e00ff */
[----:B------:R-:W-:Y:S02]  /*b080*/  LEA R248, P0, R248, R2, 0xa ;  /* 0x00000002f8f87211 */ /* 0x000fe400078050ff */
[----:B--2---:R-:W-:-:S02]  /*b090*/  SHF.R.U32.HI R37, RZ, 0x5, R37 ;  /* 0x00000005ff257819 */ /* 0x004fc40000011625 */
[----:B------:R-:W-:Y:S01]  /*b0a0*/  SGXT.U32 R33, R33, 0x2 ;  /* 0x000000022121781a */ /* 0x000fe20000000000 */
[----:B------:R-:W-:Y:S01]  /*b0b0*/  IMAD.SHL.U32 R235, R35, 0x100, RZ ;  /* 0x0000010023eb7824 */ /* 0x000fe200078e00ff */
[----:B------:R-:W-:Y:S02]  /*b0c0*/  SGXT.U32 R37, R37, 0x2 ;  /* 0x000000022525781a */ /* 0x000fe40000000000 */
[----:B------:R-:W-:Y:S02]  /*b0d0*/  LEA.HI.X R249, R226, R3, RZ, 0x2, P0 ;  /* 0x00000003e2f97211 */ /* 0x000fe400000f14ff */
[----:B------:R-:W-:Y:S02]  /*b0e0*/  LOP3.LUT R33, R33, 0xe8, RZ, 0xfc, !PT ;  /* 0x000000e821217812 */ /* 0x000fe400078efcff */
[----:B------:R-:W-:Y:S02]  /*b0f0*/  LEA R220, P0, R35, R2, 0xa ;  /* 0x0000000223dc7211 */ /* 0x000fe400078050ff */
[----:B----4-:R-:W-:Y:S01]  /*b100*/  SHF.R.U32.HI R251, RZ, 0x5, R251 ;  /* 0x00000005fffb7819 */ /* 0x010fe200000116fb */
[----:B------:R-:W-:Y:S01]  /*b110*/  IMAD.SHL.U32 R229, R229, 0x100, RZ ;  /* 0x00000100e5e57824 */ /* 0x000fe200078e00ff */
[----:B------:R-:W-:-:S02]  /*b120*/  LOP3.LUT R37, R37, 0xd8, RZ, 0xfc, !PT ;  /* 0x000000d825257812 */ /* 0x000fc400078efcff */
[----:B-----5:R-:W-:Y:S01]  /*b130*/  SHF.R.U32.HI R250, RZ, 0x5, R250 ;  /* 0x00000005fffa7819 */ /* 0x020fe200000116fa */
[----:B------:R-:W-:Y:S01]  /*b140*/  IMAD.SHL.U32 R150, R33, 0x100, RZ ;  /* 0x0000010021967824 */ /* 0x000fe200078e00ff */
[-C--:B------:R-:W-:Y:S02]  /*b150*/  LEA.HI.X R221, R235, R3.reuse, RZ, 0x2, P0 ;  /* 0x00000003ebdd7211 */ /* 0x080fe400000f14ff */
[----:B------:R-:W-:Y:S02]  /*b160*/  SGXT.U32 R251, R251, 0x2 ;  /* 0x00000002fbfb781a */ /* 0x000fe40000000000 */
[----:B------:R-:W-:Y:S02]  /*b170*/  LEA R34, P0, R33, R2, 0xa ;  /* 0x0000000221227211 */ /* 0x000fe400078050ff */
[----:B------:R-:W-:Y:S01]  /*b180*/  SGXT.U32 R250, R250, 0x2 ;  /* 0x00000002fafa781a */ /* 0x000fe20000000000 */
[----:B------:R-:W-:Y:S01]  /*b190*/  IMAD.SHL.U32 R39, R37, 0x100, RZ ;  /* 0x0000010025277824 */ /* 0x000fe200078e00ff */
[----:B------:R-:W-:-:S02]  /*b1a0*/  LEA.HI.X R217, R229, R3, RZ, 0x2, P3 ;  /* 0x00000003e5d97211 */ /* 0x000fc400018f14ff */
[----:B------:R-:W-:Y:S02]  /*b1b0*/  LEA R240, P3, R37, R2, 0xa ;  /* 0x0000000225f07211 */ /* 0x000fe400078650ff */
[----:B------:R-:W-:Y:S02]  /*b1c0*/  LOP3.LUT R251, R251, 0xf0, RZ, 0xfc, !PT ;  /* 0x000000f0fbfb7812 */ /* 0x000fe400078efcff */
[-C--:B------:R-:W-:Y:S02]  /*b1d0*/  LEA.HI.X R37, R151, R3.reuse, RZ, 0x2, P6 ;  /* 0x0000000397257211 */ /* 0x080fe400030f14ff */
[----:B------:R-:W-:Y:S01]  /*b1e0*/  LEA.HI.X R35, R150, R3, RZ, 0x2, P0 ;  /* 0x0000000396237211 */ /* 0x000fe200000f14ff */
[----:B------:R-:W-:Y:S01]  /*b1f0*/  IMAD.WIDE.U32 R150, R252, 0x4, R130 ;  /* 0x00000004fc967825 */ /* 0x000fe200078e0082 */
[----:B------:R-:W-:Y:S02]  /*b200*/  LOP3.LUT R250, R250, 0xf4, RZ, 0xfc, !PT ;  /* 0x000000f4fafa7812 */ /* 0x000fe400078efcff */
[----:B------:R-:W-:Y:S01]  /*b210*/  MOV R224, R148 ;  /* 0x0000009400e07202 */ /* 0x000fe20000000f00 */
[----:B------:R-:W-:-:S02]  /*b220*/  IMAD.MOV.U32 R130, RZ, RZ, R210 ;  /* 0x000000ffff827224 */ /* 0x000fc400078e00d2 */
[----:B------:R-:W-:Y:S02]  /*b230*/  IMAD.MOV.U32 R131, RZ, RZ, R211 ;  /* 0x000000ffff837224 */ /* 0x000fe400078e00d3 */
[C---:B------:R-:W-:Y:S01]  /*b240*/  IMAD.WIDE.U32 R210, R252.reuse, 0x4, R128 ;  /* 0x00000004fcd27825 */ /* 0x040fe200078e0080 */
[----:B------:R-:W-:Y:S02]  /*b250*/  MOV R129, R213 ;  /* 0x000000d500817202 */ /* 0x000fe40000000f00 */
[CC--:B------:R-:W-:Y:S01]  /*b260*/  LEA R226, P2, R251.reuse, R2.reuse, 0xa ;  /* 0x00000002fbe27211 */ /* 0x0c0fe200078450ff */
[----:B------:R-:W-:Y:S02]  /*b270*/  IMAD.SHL.U32 R148, R251, 0x100, RZ ;  /* 0x00000100fb947824 */ /* 0x000fe400078e00ff */
[----:B------:R-:W-:Y:S01]  /*b280*/  IMAD.MOV.U32 R128, RZ, RZ, R212 ;  /* 0x000000ffff807224 */ /* 0x000fe200078e00d4 */
[----:B------:R-:W-:Y:S01]  /*b290*/  LEA.HI.X R241, R39, R3, RZ, 0x2, P3 ;  /* 0x0000000327f17211 */ /* 0x000fe200018f14ff */
[----:B------:R-:W-:Y:S01]  /*b2a0*/  IMAD.WIDE.U32 R212, R252, 0x4, R126 ;  /* 0x00000004fcd47825 */ /* 0x000fe200078e007e */
[----:B------:R-:W-:-:S03]  /*b2b0*/  LEA R228, P3, R250, R2, 0xa ;  /* 0x00000002fae47211 */ /* 0x000fc600078650ff */
[----:B------:R-:W-:Y:S02]  /*b2c0*/  IMAD.SHL.U32 R66, R250, 0x100, RZ ;  /* 0x00000100fa427824 */ /* 0x000fe400078e00ff */
[----:B------:R-:W-:Y:S02]  /*b2d0*/  IMAD.MOV.U32 R126, RZ, RZ, R214 ;  /* 0x000000ffff7e7224 */ /* 0x000fe400078e00d6 */
[----:B------:R-:W-:Y:S02]  /*b2e0*/  IMAD.MOV.U32 R127, RZ, RZ, R215 ;  /* 0x000000ffff7f7224 */ /* 0x000fe400078e00d7 */
[----:B------:R-:W-:Y:S01]  /*b2f0*/  IMAD.WIDE.U32 R214, R252, 0x4, R124 ;  /* 0x00000004fcd67825 */ /* 0x000fe200078e007c */
[----:B------:R-:W-:Y:S02]  /*b300*/  MOV R125, R217 ;  /* 0x000000d9007d7202 */ /* 0x000fe40000000f00 */
[----:B------:R-:W-:Y:S01]  /*b310*/  LEA.HI.X R227, R148, R3, RZ, 0x2, P2 ;  /* 0x0000000394e37211 */ /* 0x000fe200010f14ff */
[----:B------:R-:W-:-:S02]  /*b320*/  IMAD.MOV.U32 R124, RZ, RZ, R216 ;  /* 0x000000ffff7c7224 */ /* 0x000fc400078e00d8 */
[----:B------:R-:W-:Y:S01]  /*b330*/  IMAD.WIDE.U32 R216, R252, 0x4, R122 ;  /* 0x00000004fcd87825 */ /* 0x000fe200078e007a */
[----:B------:R-:W-:-:S03]  /*b340*/  LEA.HI.X R229, R66, R3, RZ, 0x2, P3 ;  /* 0x0000000342e57211 */ /* 0x000fc600018f14ff */
[----:B------:R-:W-:Y:S02]  /*b350*/  IMAD.MOV.U32 R122, RZ, RZ, R218 ;  /* 0x000000ffff7a7224 */ /* 0x000fe400078e00da */
[----:B------:R-:W-:Y:S02]  /*b360*/  IMAD.MOV.U32 R123, RZ, RZ, R219 ;  /* 0x000000ffff7b7224 */ /* 0x000fe400078e00db */
[----:B------:R-:W-:Y:S01]  /*b370*/  IMAD.WIDE.U32 R218, R252, 0x4, R120 ;  /* 0x00000004fcda7825 */ /* 0x000fe200078e0078 */
[----:B------:R-:W-:Y:S02]  /*b380*/  MOV R121, R225 ;  /* 0x000000e100797202 */ /* 0x000fe40000000f00 */
[-C--:B------:R-:W-:Y:S01]  /*b390*/  LEA.HI.X R33, R149, R3.reuse, RZ, 0x2, P1 ;  /* 0x0000000395217211 */ /* 0x080fe200008f14ff */
[----:B------:R-:W-:Y:S01]  /*b3a0*/  IMAD.MOV.U32 R120, RZ, RZ, R224 ;  /* 0x000000ffff787224 */ /* 0x000fe200078e00e0 */
[----:B------:R-:W-:Y:S01]  /*b3b0*/  LEA.HI.X R245, R38, R3, RZ, 0x2, P5 ;  /* 0x0000000326f57211 */ /* 0x000fe200028f14ff */
[----:B------:R-:W-:-:S04]  /*b3c0*/  IMAD.WIDE.U32 R224, R252, 0x4, R110 ;  /* 0x00000004fce07825 */ /* 0x000fc800078e006e */
[----:B------:R-:W-:-:S04]  /*b3d0*/  IMAD.WIDE.U32 R148, R252, 0x4, R132 ;  /* 0x00000004fc947825 */ /* 0x000fc800078e0084 */
[----:B------:R-:W-:Y:S02]  /*b3e0*/  IMAD.MOV.U32 R110, RZ, RZ, R226 ;  /* 0x000000ffff6e7224 */ /* 0x000fe400078e00e2 */
[----:B------:R-:W-:Y:S02]  /*b3f0*/  IMAD.MOV.U32 R111, RZ, RZ, R227 ;  /* 0x000000ffff6f7224 */ /* 0x000fe400078e00e3 */
[----:B------:R-:W-:Y:S02]  /*b400*/  IMAD.MOV.U32 R132, RZ, RZ, R220 ;  /* 0x000000ffff847224 */ /* 0x000fe400078e00dc */
[----:B------:R-:W-:Y:S02]  /*b410*/  IMAD.MOV.U32 R133, RZ, RZ, R221 ;  /* 0x000000ffff857224 */ /* 0x000fe400078e00dd */
[----:B------:R-:W-:Y:S01]  /*b420*/  IMAD.WIDE.U32 R226, R252, 0x4, R108 ;  /* 0x00000004fce27825 */ /* 0x000fe200078e006c */
[----:B------:R-:W-:-:S03]  /*b430*/  MOV R108, R228 ;  /* 0x000000e4006c7202 */ /* 0x000fc60000000f00 */
[----:B------:R-:W-:Y:S01]  /*b440*/  IMAD.WIDE.U32 R232, R252, 0x4, R102 ;  /* 0x00000004fce87825 */ /* 0x000fe200078e0066 */
[----:B------:R-:W-:-:S03]  /*b450*/  MOV R102, R240 ;  /* 0x000000f000667202 */ /* 0x000fc60000000f00 */
[----:B------:R-:W-:Y:S01]  /*b460*/  IMAD.WIDE.U32 R220, R252, 0x4, R114 ;  /* 0x00000004fcdc7825 */ /* 0x000fe200078e0072 */
[----:B------:R-:W-:-:S03]  /*b470*/  MOV R114, R222 ;  /* 0x000000de00727202 */ /* 0x000fc60000000f00 */
[----:B------:R-:W-:Y:S02]  /*b480*/  IMAD.MOV.U32 R109, RZ, RZ, R229 ;  /* 0x000000ffff6d7224 */ /* 0x000fe400078e00e5 */
[----:B------:R-:W-:Y:S02]  /*b490*/  IMAD.MOV.U32 R115, RZ, RZ, R223 ;  /* 0x000000ffff737224 */ /* 0x000fe400078e00df */
[----:B------:R-:W-:Y:S01]  /*b4a0*/  IMAD.WIDE.U32 R228, R252, 0x4, R106 ;  /* 0x00000004fce47825 */ /* 0x000fe200078e006a */
[----:B------:R-:W-:-:S03]  /*b4b0*/  MOV R107, R245 ;  /* 0x000000f5006b7202 */ /* 0x000fc60000000f00 */
[----:B------:R-:W-:Y:S02]  /*b4c0*/  IMAD.MOV.U32 R103, RZ, RZ, R241 ;  /* 0x000000ffff677224 */ /* 0x000fe400078e00f1 */
[----:B------:R-:W-:Y:S01]  /*b4d0*/  IMAD.WIDE.U32 R222, R252, 0x4, R112 ;  /* 0x00000004fcde7825 */ /* 0x000fe200078e0070 */
[----:B------:R-:W-:-:S03]  /*b4e0*/  MOV R113, R247 ;  /* 0x000000f700717202 */ /* 0x000fc60000000f00 */
[----:B------:R-:W-:Y:S02]  /*b4f0*/  IMAD.MOV.U32 R106, RZ, RZ, R244 ;  /* 0x000000ffff6a7224 */ /* 0x000fe400078e00f4 */
[----:B------:R-:W-:-:S04]  /*b500*/  IMAD.WIDE.U32 R244, R252, 0x4, R90 ;  /* 0x00000004fcf47825 */ /* 0x000fc800078e005a */
[----:B------:R-:W-:Y:S02]  /*b510*/  IMAD.MOV.U32 R112, RZ, RZ, R246 ;  /* 0x000000ffff707224 */ /* 0x000fe400078e00f6 */
[----:B------:R-:W-:-:S04]  /*b520*/  IMAD.WIDE.U32 R90, R252, 0x4, R138 ;  /* 0x00000004fc5a7825 */ /* 0x000fc800078e008a */
[----:B------:R-:W-:Y:S02]  /*b530*/  IMAD.MOV.U32 R138, RZ, RZ, R102 ;  /* 0x000000ffff8a7224 */ /* 0x000fe400078e0066 */
[----:B------:R-:W-:Y:S02]  /*b540*/  IMAD.MOV.U32 R139, RZ, RZ, R103 ;  /* 0x000000ffff8b7224 */ /* 0x000fe400078e0067 */
[----:B------:R-:W-:Y:S01]  /*b550*/  IMAD.WIDE.U32 R102, R252, 0x4, R202 ;  /* 0x00000004fc667825 */ /* 0x000fe200078e00ca */
[----:B------:R-:W-:-:S03]  /*b560*/  MOV R202, R110 ;  /* 0x0000006e00ca7202 */ /* 0x000fc60000000f00 */
[----:B------:R-:W-:Y:S02]  /*b570*/  IMAD.MOV.U32 R203, RZ, RZ, R111 ;  /* 0x000000ffffcb7224 */ /* 0x000fe400078e006f */
[----:B------:R-:W-:-:S04]  /*b580*/  IMAD.WIDE.U32 R110, R252, 0x4, R112 ;  /* 0x00000004fc6e7825 */ /* 0x000fc800078e0070 */
[----:B------:R-:W-:-:S04]  /*b590*/  IMAD.WIDE.U32 R112, R252, 0x4, R114 ;  /* 0x00000004fc707825 */ /* 0x000fc800078e0072 */
[C---:B------:R-:W-:Y:S02]  /*b5a0*/  IMAD.WIDE.U32 R114, R252.reuse, 0x4, R248 ;  /* 0x00000004fc727825 */ /* 0x040fe400078e00f8 */
[----:B------:R-:W2:Y:S04]  /*b5b0*/  LDL.LU R249, [R1+0x6b4] ;  /* 0x0006b40001f97983 */ /* 0x000ea80000300800 */
[----:B------:R-:W3:Y:S01]  /*b5c0*/  LDL.LU R248, [R1+0x6bc] ;  /* 0x0006bc0001f87983 */ /* 0x000ee20000300800 */
[----:B------:R-:W-:Y:S01]  /*b5d0*/  LEA.HI.X R243, R31, R3, RZ, 0x2, P4 ;  /* 0x000000031ff37211 */ /* 0x000fe200020f14ff */
[----:B------:R-:W0:Y:S01]  /*b5e0*/  S2R R250, SR_TID.X ;  /* 0x0000000000fa7919 */ /* 0x000e220000002100 */
[----:B------:R-:W1:Y:S01]  /*b5f0*/  S2R R31, SR_TID.X ;  /* 0x00000000001f7919 */ /* 0x000e620000002100 */
[----:B------:R-:W-:Y:S01]  /*b600*/  IMAD.WIDE.U32 R234, R252, 0x4, R100 ;  /* 0x00000004fcea7825 */ /* 0x000fe200078e0064 */
[----:B------:R-:W-:-:S03]  /*b610*/  MOV R101, R237 ;  /* 0x000000ed00657202 */ /* 0x000fc60000000f00 */
[----:B------:R-:W-:Y:S02]  /*b620*/  IMAD.MOV.U32 R100, RZ, RZ, R236 ;  /* 0x000000ffff647224 */ /* 0x000fe400078e00ec */
[----:B------:R-:W-:Y:S01]  /*b630*/  IMAD.WIDE.U32 R230, R252, 0x4, R104 ;  /* 0x00000004fce67825 */ /* 0x000fe200078e0068 */
[----:B0-----:R-:W-:Y:S02]  /*b640*/  SHF.R.U32.HI R250, RZ, 0x5, R250 ;  /* 0x00000005fffa7819 */ /* 0x001fe400000116fa */
[----:B-1----:R-:W-:Y:S02]  /*b650*/  SHF.R.U32.HI R31, RZ, 0x5, R31 ;  /* 0x00000005ff1f7819 */ /* 0x002fe4000001161f */
[----:B------:R-:W-:Y:S02]  /*b660*/  SGXT.U32 R250, R250, 0x2 ;  /* 0x00000002fafa781a */ /* 0x000fe40000000000 */
[----:B------:R-:W-:Y:S02]  /*b670*/  SGXT.U32 R31, R31, 0x2 ;  /* 0x000000021f1f781a */ /* 0x000fe40000000000 */
[----:B------:R-:W-:-:S02]  /*b680*/  LOP3.LUT R250, R250, 0xf8, RZ, 0xfc, !PT ;  /* 0x000000f8fafa7812 */ /* 0x000fc400078efcff */
[----:B------:R-:W-:-:S03]  /*b690*/  LOP3.LUT R31, R31, 0xfc, RZ, 0xfc, !PT ;  /* 0x000000fc1f1f7812 */ /* 0x000fc600078efcff */
[C---:B------:R-:W-:Y:S01]  /*b6a0*/  IMAD.SHL.U32 R64, R250.reuse, 0x100, RZ ;  /* 0x00000100fa407824 */ /* 0x040fe200078e00ff */
[-C--:B------:R-:W-:Y:S02]  /*b6b0*/  LEA R250, P4, R250, R2.reuse, 0xa ;  /* 0x00000002fafa7211 */ /* 0x080fe400078850ff */
[C---:B------:R-:W-:Y:S02]  /*b6c0*/  LEA R38, P5, R31.reuse, R2, 0xa ;  /* 0x000000021f267211 */ /* 0x040fe400078a50ff */
[----:B------:R-:W-:Y:S01]  /*b6d0*/  SHF.L.U32 R2, R31, 0x8, RZ ;  /* 0x000000081f027819 */ /* 0x000fe200000006ff */
[----:B------:R-:W-:Y:S01]  /*b6e0*/  IMAD.WIDE.U32 R236, R252, 0x4, R98 ;  /* 0x00000004fcec7825 */ /* 0x000fe200078e0062 */
[-C--:B------:R-:W-:Y:S01]  /*b6f0*/  LEA.HI.X R251, R64, R3.reuse, RZ, 0x2, P4 ;  /* 0x0000000340fb7211 */ /* 0x080fe200020f14ff */
[----:B------:R-:W4:Y:S01]  /*b700*/  LDL.LU R31, [R1+0x4c4] ;  /* 0x0004c400011f7983 */ /* 0x000f220000300800 */
[----:B------:R-:W-:Y:S01]  /*b710*/  LEA.HI.X R39, R2, R3, RZ, 0x2, P5 ;  /* 0x0000000302277211 */ /* 0x000fe200028f14ff */
[----:B------:R-:W-:-:S02]  /*b720*/  IMAD.MOV.U32 R104, RZ, RZ, R242 ;  /* 0x000000ffff687224 */ /* 0x000fc400078e00f2 */
[----:B------:R-:W-:Y:S01]  /*b730*/  IMAD.MOV.U32 R98, RZ, RZ, R238 ;  /* 0x000000ffff627224 */ /* 0x000fe200078e00ee */
[----:B------:R-:W5:Y:S01]  /*b740*/  LDL.LU R64, [R1+0x154] ;  /* 0x0001540001407983 */ /* 0x000f620000300800 */
[----:B------:R-:W-:Y:S02]  /*b750*/  IMAD.MOV.U32 R105, RZ, RZ, R243 ;  /* 0x000000ffff697224 */ /* 0x000fe400078e00f3 */
[----:B------:R-:W-:Y:S01]  /*b760*/  IMAD.MOV.U32 R99, RZ, RZ, R239 ;  /* 0x000000ffff637224 */ /* 0x000fe200078e00ef */
[----:B------:R-:W5:Y:S01]  /*b770*/  LDL.LU R66, [R1+0x15c] ;  /* 0x00015c0001427983 */ /* 0x000f620000300800 */
[----:B------:R-:W-:-:S04]  /*b780*/  IMAD.WIDE.U32 R2, R252, 0x4, R86 ;  /* 0x00000004fc027825 */ /* 0x000fc800078e0056 */
[----:B------:R-:W-:Y:S01]  /*b790*/  IMAD.WIDE.U32 R86, R252, 0x4, R134 ;  /* 0x00000004fc567825 */ /* 0x000fe200078e0086 */
[----:B------:R-:W-:-:S03]  /*b7a0*/  MOV R135, R101 ;  /* 0x0000006500877202 */ /* 0x000fc60000000f00 */
[----:B------:R-:W-:-:S04]  /*b7b0*/  IMAD.WIDE.U32 R242, R252, 0x4, R92 ;  /* 0x00000004fcf27825 */ /* 0x000fc800078e005c */
[----:B------:R-:W-:-:S04]  /*b7c0*/  IMAD.WIDE.U32 R246, R252, 0x4, R88 ;  /* 0x00000004fcf67825 */ /* 0x000fc800078e0058 */
[----:B------:R-:W-:Y:S02]  /*b7d0*/  IMAD.MOV.U32 R134, RZ, RZ, R100 ;  /* 0x000000ffff867224 */ /* 0x000fe400078e0064 */
[----:B------:R-:W-:-:S04]  /*b7e0*/  IMAD.WIDE.U32 R240, R252, 0x4, R94 ;  /* 0x00000004fcf07825 */ /* 0x000fc800078e005e */
[----:B------:R-:W-:Y:S01]  /*b7f0*/  IMAD.WIDE.U32 R88, R252, 0x4, R136 ;  /* 0x00000004fc587825 */ /* 0x000fe200078e0088 */
[----:B------:R-:W-:-:S03]  /*b800*/  MOV R136, R98 ;  /* 0x0000006200887202 */ /* 0x000fc60000000f00 */
[----:B------:R-:W-:Y:S01]  /*b810*/  IMAD.WIDE.U32 R92, R252, 0x4, R140 ;  /* 0x00000004fc5c7825 */ /* 0x000fe200078e008c */
[----:B------:R-:W-:-:S03]  /*b820*/  MOV R140, R104 ;  /* 0x00000068008c7202 */ /* 0x000fc60000000f00 */
[----:B------:R-:W-:-:S04]  /*b830*/  IMAD.WIDE.U32 R100, R252, 0x4, R200 ;  /* 0x00000004fc647825 */ /* 0x000fc800078e00c8 */
[----:B------:R-:W-:Y:S02]  /*b840*/  IMAD.MOV.U32 R137, RZ, RZ, R99 ;  /* 0x000000ffff897224 */ /* 0x000fe400078e0063 */
[----:B------:R-:W-:Y:S02]  /*b850*/  IMAD.MOV.U32 R141, RZ, RZ, R105 ;  /* 0x000000ffff8d7224 */ /* 0x000fe400078e0069 */
[----:B------:R-:W-:Y:S01]  /*b860*/  IMAD.WIDE.U32 R94, R252, 0x4, R142 ;  /* 0x00000004fc5e7825 */ /* 0x000fe200078e008e */
[----:B------:R-:W-:-:S03]  /*b870*/  MOV R143, R107 ;  /* 0x0000006b008f7202 */ /* 0x000fc60000000f00 */
[C---:B------:R-:W-:Y:S02]  /*b880*/  IMAD.WIDE.U32 R200, R252.reuse, 0x4, R32 ;  /* 0x00000004fcc87825 */ /* 0x040fe400078e0020 */
[----:B------:R-:W5:Y:S02]  /*b890*/  LDL.LU R32, [R1+0x6a0] ;  /* 0x0006a00001207983 */ /* 0x000f640000300800 */
[C---:B------:R-:W-:Y:S02]  /*b8a0*/  IMAD.WIDE.U32 R98, R252.reuse, 0x4, R146 ;  /* 0x00000004fc627825 */ /* 0x040fe400078e0092 */
[----:B------:R-:W5:Y:S02]  /*b8b0*/  LDL.LU R33, [R1+0x6a8] ;  /* 0x0006a80001217983 */ /* 0x000f640000300800 */
[----:B------:R-:W-:-:S04]  /*b8c0*/  IMAD.WIDE.U32 R104, R252, 0x4, R204 ;  /* 0x00000004fc687825 */ /* 0x000fc800078e00cc */
[----:B------:R-:W-:-:S04]  /*b8d0*/  IMAD.WIDE.U32 R238, R252, 0x4, R96 ;  /* 0x00000004fcee7825 */ /* 0x000fc800078e0060 */
[----:B------:R-:W-:Y:S02]  /*b8e0*/  IMAD.MOV.U32 R142, RZ, RZ, R106 ;  /* 0x000000ffff8e7224 */ /* 0x000fe400078e006a */
[----:B------:R-:W-:Y:S02]  /*b8f0*/  IMAD.MOV.U32 R204, RZ, RZ, R108 ;  /* 0x000000ffffcc7224 */ /* 0x000fe400078e006c */
[----:B------:R-:W-:Y:S02]  /*b900*/  IMAD.MOV.U32 R205, RZ, RZ, R109 ;  /* 0x000000ffffcd7224 */ /* 0x000fe400078e006d */
[C---:B------:R-:W-:Y:S02]  /*b910*/  IMAD.WIDE.U32 R146, R252.reuse, 0x4, R34 ;  /* 0x00000004fc927825 */ /* 0x040fe400078e0022 */
[----:B------:R-:W5:Y:S02]  /*b920*/  LDL.LU R34, [R1+0x4b0] ;  /* 0x0004b00001227983 */ /* 0x000f640000300800 */
[----:B------:R-:W-:-:S02]  /*b930*/  IMAD.WIDE.U32 R96, R252, 0x4, R144 ;  /* 0x00000004fc607825 */ /* 0x000fc400078e0090 */
[----:B------:R-:W5:Y:S02]  /*b940*/  LDL.LU R35, [R1+0x4b8] ;  /* 0x0004b80001237983 */ /* 0x000f640000300800 */
[C---:B------:R-:W-:Y:S02]  /*b950*/  IMAD.WIDE.U32 R144, R252.reuse, 0x4, R36 ;  /* 0x00000004fc907825 */ /* 0x040fe400078e0024 */
[----:B------:R-:W5:Y:S02]  /*b960*/  LDL.LU R36, [R1+0x140] ;  /* 0x0001400001247983 */ /* 0x000f640000300800 */
[C---:B------:R-:W-:Y:S02]  /*b970*/  IMAD.WIDE.U32 R106, R252.reuse, 0x4, R206 ;  /* 0x00000004fc6a7825 */ /* 0x040fe400078e00ce */
[----:B------:R-:W5:Y:S02]  /*b980*/  LDL.LU R37, [R1+0x148] ;  /* 0x0001480001257983 */ /* 0x000f640000300800 */
[----:B------:R-:W-:-:S04]  /*b990*/  IMAD.WIDE.U32 R108, R252, 0x4, R208 ;  /* 0x00000004fc6c7825 */ /* 0x000fc800078e00d0 */
        /* <DEDUP_REMOVED lines=20> */
[----:B------:R-:W-:Y:S02]  /*bae0*/  IMAD.WIDE.U32 R208, R252, 0x4, R38 ;  /* 0x00000004fcd07825 */ /* 0x000fe400078e0026 */
[----:B------:R-:W5:Y:S04]  /*baf0*/  LDL.LU R252, [R1+0x4cc] ;  /* 0x0004cc0001fc7983 */ /* 0x000f680000300800 */
[----:B------:R-:W5:Y:S04]  /*bb00*/  LDL.LU R38, [R1+0x690] ;  /* 0x0006900001267983 */ /* 0x000f680000300800 */
[----:B------:R-:W5:Y:S04]  /*bb10*/  LDL.LU R39, [R1+0x698] ;  /* 0x0006980001277983 */ /* 0x000f680000300800 */
[----:B--2---:R-:W-:Y:S04]  /*bb20*/  STG.E desc[UR10][R148.64], R249 ;  /* 0x000000f994007986 */ /* 0x004fe8000c10190a */
[----:B---3--:R0:W-:Y:S04]  /*bb30*/  STG.E desc[UR10][R148.64+0x80], R248 ;  /* 0x000080f894007986 */ /* 0x0081e8000c10190a */
[----:B0-----:R-:W2:Y:S04]  /*bb40*/  LDL.LU R248, [R1+0x4a0] ;  /* 0x0004a00001f87983 */ /* 0x001ea80000300800 */
[----:B------:R-:W3:Y:S04]  /*bb50*/  LDL.LU R249, [R1+0x4a8] ;  /* 0x0004a80001f97983 */ /* 0x000ee80000300800 */
[----:B------:R-:W3:Y:S04]  /*bb60*/  LDL.LU R250, [R1+0x130] ;  /* 0x0001300001fa7983 */ /* 0x000ee80000300800 */
[----:B------:R-:W3:Y:S04]  /*bb70*/  LDL.LU R251, [R1+0x138] ;  /* 0x0001380001fb7983 */ /* 0x000ee80000300800 */
[----:B------:R-:W-:Y:S04]  /*bb80*/  STG.E desc[UR10][R148.64+0x300], R65 ;  /* 0x0003004194007986 */ /* 0x000fe8000c10190a */
[----:B------:R-:W-:Y:S04]  /*bb90*/  STG.E desc[UR10][R148.64+0x380], R67 ;  /* 0x0003804394007986 */ /* 0x000fe8000c10190a */
[----:B----4-:R0:W-:Y:S04]  /*bba0*/  STG.E desc[UR10][R148.64+0x100], R31 ;  /* 0x0001001f94007986 */ /* 0x0101e8000c10190a */
[----:B-----5:R-:W-:Y:S04]  /*bbb0*/  STG.E desc[UR10][R148.64+0x200], R64 ;  /* 0x0002004094007986 */ /* 0x020fe8000c10190a */
[----:B------:R-:W-:Y:S04]  /*bbc0*/  STG.E desc[UR10][R148.64+0x280], R66 ;  /* 0x0002804294007986 */ /* 0x000fe8000c10190a */
[----:B0-----:R-:W4:Y:S04]  /*bbd0*/  LDL.LU R31, [R1+0x7ac] ;  /* 0x0007ac00011f7983 */ /* 0x001f280000300800 */
[----:B------:R0:W-:Y:S04]  /*bbe0*/  STG.E desc[UR10][R148.64+0x180], R252 ;  /* 0x000180fc94007986 */ /* 0x0001e8000c10190a */
[----:B------:R1:W-:Y:S04]  /*bbf0*/  STG.E desc[UR10][R150.64], R32 ;  /* 0x0000002096007986 */ /* 0x0003e8000c10190a */
[----:B0-----:R-:W5:Y:S04]  /*bc00*/  LDL.LU R252, [R1+0x69c] ;  /* 0x00069c0001fc7983 */ /* 0x001f680000300800 */
[----:B------:R-:W4:Y:S04]  /*bc10*/  LDL.LU R64, [R1+0x134] ;  /* 0x0001340001407983 */ /* 0x000f280000300800 */
[----:B------:R-:W4:Y:S04]  /*bc20*/  LDL.LU R66, [R1+0x13c] ;  /* 0x00013c0001427983 */ /* 0x000f280000300800 */
[----:B------:R-:W4:Y:S04]  /*bc30*/  LDL.LU R65, [R1+0x4ac] ;  /* 0x0004ac0001417983 */ /* 0x000f280000300800 */
[----:B------:R-:W5:Y:S04]  /*bc40*/  LDL.LU R67, [R1+0x14c] ;  /* 0x00014c0001437983 */ /* 0x000f680000300800 */
[----:B------:R-:W4:Y:S04]  /*bc50*/  LDL.LU R148, [R1+0x694] ;  /* 0x0006940001947983 */ /* 0x000f280000300800 */
[----:B------:R-:W4:Y:S04]  /*bc60*/  LDL.LU R149, [R1+0x4a4] ;  /* 0x0004a40001957983 */ /* 0x000f280000300800 */
[----:B-1----:R-:W4:Y:S04]  /*bc70*/  LDL.LU R32, [R1+0x7a8] ;  /* 0x0007a80001207983 */ /* 0x002f280000300800 */
[----:B------:R0:W-:Y:S04]  /*bc80*/  STG.E desc[UR10][R150.64+0x80], R33 ;  /* 0x0000802196007986 */ /* 0x0001e8000c10190a */
[----:B------:R1:W-:Y:S04]  /*bc90*/  STG.E desc[UR10][R150.64+0x100], R34 ;  /* 0x0001002296007986 */ /* 0x0003e8000c10190a */
[----:B------:R1:W-:Y:S04]  /*bca0*/  STG.E desc[UR10][R150.64+0x180], R35 ;  /* 0x0001802396007986 */ /* 0x0003e8000c10190a */
[----:B0-----:R-:W4:Y:S04]  /*bcb0*/  LDL.LU R33, [R1+0x7a4] ;  /* 0x0007a40001217983 */ /* 0x001f280000300800 */
[----:B-1----:R-:W4:Y:S04]  /*bcc0*/  LDL.LU R34, [R1+0x7a0] ;  /* 0x0007a00001227983 */ /* 0x002f280000300800 */
[----:B------:R-:W4:Y:S04]  /*bcd0*/  LDL.LU R35, [R1+0x79c] ;  /* 0x00079c0001237983 */ /* 0x000f280000300800 */
[----:B------:R0:W-:Y:S04]  /*bce0*/  STG.E desc[UR10][R150.64+0x200], R36 ;  /* 0x0002002496007986 */ /* 0x0001e8000c10190a */
[----:B------:R1:W-:Y:S04]  /*bcf0*/  STG.E desc[UR10][R150.64+0x280], R37 ;  /* 0x0002802596007986 */ /* 0x0003e8000c10190a */
[----:B------:R2:W-:Y:S04]  /*bd00*/  STG.E desc[UR10][R150.64+0x300], R60 ;  /* 0x0003003c96007986 */ /* 0x0005e8000c10190a */
[----:B0-----:R-:W4:Y:S04]  /*bd10*/  LDL.LU R36, [R1+0x798] ;  /* 0x0007980001247983 */ /* 0x001f280000300800 */
[----:B-1----:R-:W4:Y:S04]  /*bd20*/  LDL.LU R37, [R1+0x794] ;  /* 0x0007940001257983 */ /* 0x002f280000300800 */
[----:B--2---:R-:W2:Y:S04]  /*bd30*/  LDL.LU R60, [R1+0x144] ;  /* 0x00014400013c7983 */ /* 0x004ea80000300800 */
[----:B------:R0:W-:Y:S04]  /*bd40*/  STG.E desc[UR10][R150.64+0x380], R62 ;  /* 0x0003803e96007986 */ /* 0x0001e8000c10190a */
[----:B------:R1:W-:Y:S04]  /*bd50*/  STG.E desc[UR10][R210.64], R38 ;  /* 0x00000026d2007986 */ /* 0x0003e8000c10190a */
[----:B------:R3:W-:Y:S04]  /*bd60*/  STG.E desc[UR10][R210.64+0x80], R39 ;  /* 0x00008027d2007986 */ /* 0x0007e8000c10190a */
[----:B0-----:R-:W4:Y:S04]  /*bd70*/  LDL.LU R62, [R1+0x6ac] ;  /* 0x0006ac00013e7983 */ /* 0x001f280000300800 */
[----:B------:R-:W4:Y:S04]  /*bd80*/  LDL.LU R150, [R1+0x4b4] ;  /* 0x0004b40001967983 */ /* 0x000f280000300800 */
[----:B------:R-:W4:Y:S04]  /*bd90*/  LDL.LU R151, [R1+0x4bc] ;  /* 0x0004bc0001977983 */ /* 0x000f280000300800 */
[----:B-1----:R-:W4:Y:S04]  /*bda0*/  LDL.LU R38, [R1+0x790] ;  /* 0x0007900001267983 */ /* 0x002f280000300800 */
[----:B---3--:R-:W3:Y:S04]  /*bdb0*/  LDL.LU R39, [R1+0x78c] ;  /* 0x00078c0001277983 */ /* 0x008ee80000300800 */
[----:B------:R0:W-:Y:S04]  /*bdc0*/  STG.E desc[UR10][R210.64+0x100], R248 ;  /* 0x000100f8d2007986 */ /* 0x0001e8000c10190a */
[----:B------:R1:W-:Y:S04]  /*bdd0*/  STG.E desc[UR10][R210.64+0x180], R249 ;  /* 0x000180f9d2007986 */ /* 0x0003e8000c10190a */
[----:B------:R1:W-:Y:S04]  /*bde0*/  STG.E desc[UR10][R210.64+0x200], R250 ;  /* 0x000200fad2007986 */ /* 0x0003e8000c10190a */
[----:B0-----:R-:W3:Y:S04]  /*bdf0*/  LDL.LU R248, [R1+0x788] ;  /* 0x0007880001f87983 */ /* 0x001ee80000300800 */
[----:B-1----:R-:W3:Y:S04]  /*be00*/  LDL.LU R249, [R1+0x784] ;  /* 0x0007840001f97983 */ /* 0x002ee80000300800 */
[----:B------:R-:W3:Y:S04]  /*be10*/  LDL.LU R250, [R1+0x780] ;  /* 0x0007800001fa7983 */ /* 0x000ee80000300800 */
[----:B------:R0:W-:Y:S04]  /*be20*/  STG.E desc[UR10][R210.64+0x280], R251 ;  /* 0x000280fbd2007986 */ /* 0x0001e8000c10190a */
[----:B------:R1:W-:Y:S04]  /*be30*/  STG.E desc[UR10][R210.64+0x300], R56 ;  /* 0x00030038d2007986 */ /* 0x0003e8000c10190a */
[----:B0-----:R-:W3:Y:S04]  /*be40*/  LDL.LU R251, [R1+0x77c] ;  /* 0x00077c0001fb7983 */ /* 0x001ee80000300800 */
[----:B-1----:R-:W3:Y:S04]  /*be50*/  LDL.LU R56, [R1+0x6a4] ;  /* 0x0006a40001387983 */ /* 0x002ee80000300800 */
[----:B------:R-:W-:Y:S04]  /*be60*/  STG.E desc[UR10][R210.64+0x380], R58 ;  /* 0x0003803ad2007986 */ /* 0x000fe8000c10190a */
[----:B------:R0:W-:Y:S04]  /*be70*/  STG.E desc[UR10][R212.64+0x380], R63 ;  /* 0x0003803fd4007986 */ /* 0x0001e8000c10190a */
[----:B------:R-:W-:Y:S04]  /*be80*/  STG.E desc[UR10][R212.64+0x300], R61 ;  /* 0x0003003dd4007986 */ /* 0x000fe8000c10190a */
[----:B0-----:R-:W3:Y:S04]  /*be90*/  LDL.LU R63, [R1+0x120] ;  /* 0x00012000013f7983 */ /* 0x001ee80000300800 */
[----:B-----5:R-:W-:Y:S04]  /*bea0*/  STG.E desc[UR10][R212.64+0x280], R67 ;  /* 0x00028043d4007986 */ /* 0x020fe8000c10190a */
[----:B--2---:R-:W-:Y:S04]  /*beb0*/  STG.E desc[UR10][R212.64+0x200], R60 ;  /* 0x0002003cd4007986 */ /* 0x004fe8000c10190a */
[----:B----4-:R-:W-:Y:S04]  /*bec0*/  STG.E desc[UR10][R212.64+0x80], R62 ;  /* 0x0000803ed4007986 */ /* 0x010fe8000c10190a */
[----:B------:R-:W-:Y:S04]  /*bed0*/  STG.E desc[UR10][R212.64+0x100], R150 ;  /* 0x00010096d4007986 */ /* 0x000fe8000c10190a */
[----:B------:R-:W-:Y:S04]  /*bee0*/  STG.E desc[UR10][R212.64+0x180], R151 ;  /* 0x00018097d4007986 */ /* 0x000fe8000c10190a */
[----:B---3--:R0:W-:Y:S04]  /*bef0*/  STG.E desc[UR10][R212.64], R56 ;  /* 0x00000038d4007986 */ /* 0x0081e8000c10190a */
[----:B------:R1:W-:Y:S04]  /*bf00*/  STG.E desc[UR10][R214.64+0x80], R252 ;  /* 0x000080fcd6007986 */ /* 0x0003e8000c10190a */
[----:B0-----:R-:W2:Y:S04]  /*bf10*/  LDL.LU R212, [R1+0x128] ;  /* 0x0001280001d47983 */ /* 0x001ea80000300800 */
[----:B------:R-:W3:Y:S04]  /*bf20*/  LDL.LU R213, [R1+0x670] ;  /* 0x0006700001d57983 */ /* 0x000ee80000300800 */
[----:B------:R-:W4:Y:S04]  /*bf30*/  LDL.LU R61, [R1+0x678] ;  /* 0x00067800013d7983 */ /* 0x000f280000300800 */
[----:B------:R-:W5:Y:S04]  /*bf40*/  LDL.LU R58, [R1+0x480] ;  /* 0x00048000013a7983 */ /* 0x000f680000300800 */
[----:B------:R-:W5:Y:S04]  /*bf50*/  LDL.LU R210, [R1+0x488] ;  /* 0x0004880001d27983 */ /* 0x000f680000300800 */
[----:B------:R-:W5:Y:S04]  /*bf60*/  LDL.LU R211, [R1+0x110] ;  /* 0x0001100001d37983 */ /* 0x000f680000300800 */
[----:B-1----:R-:W3:Y:S04]  /*bf70*/  LDL.LU R252, [R1+0x118] ;  /* 0x0001180001fc7983 */ /* 0x002ee80000300800 */
[----:B------:R-:W5:Y:S04]  /*bf80*/  LDL.LU R56, [R1+0x684] ;  /* 0x0006840001387983 */ /* 0x000f680000300800 */
[----:B------:R-:W5:Y:S04]  /*bf90*/  LDL.LU R62, [R1+0x68c] ;  /* 0x00068c00013e7983 */ /* 0x000f680000300800 */
[----:B------:R-:W5:Y:S04]  /*bfa0*/  LDL.LU R150, [R1+0x494] ;  /* 0x0004940001967983 */ /* 0x000f680000300800 */
[----:B------:R-:W5:Y:S04]  /*bfb0*/  LDL.LU R151, [R1+0x49c] ;  /* 0x00049c0001977983 */ /* 0x000f680000300800 */
[----:B------:R-:W5:Y:S04]  /*bfc0*/  LDL.LU R60, [R1+0x124] ;  /* 0x00012400013c7983 */ /* 0x000f680000300800 */
[----:B------:R0:W-:Y:S04]  /*bfd0*/  STG.E desc[UR10][R214.64], R148 ;  /* 0x00000094d6007986 */ /* 0x0001e8000c10190a */
[----:B------:R-:W5:Y:S04]  /*bfe0*/  LDL.LU R67, [R1+0x12c] ;  /* 0x00012c0001437983 */ /* 0x000f680000300800 */
[----:B------:R1:W-:Y:S04]  /*bff0*/  STG.E desc[UR10][R214.64+0x200], R64 ;  /* 0x00020040d6007986 */ /* 0x0003e8000c10190a */
[----:B0-----:R-:W5:Y:S04]  /*c000*/  LDL.LU R148, [R1+0x674] ;  /* 0x0006740001947983 */ /* 0x001f680000300800 */
[----:B------:R0:W-:Y:S04]  /*c010*/  STG.E desc[UR10][R214.64+0x100], R149 ;  /* 0x00010095d6007986 */ /* 0x0001e8000c10190a */
[----:B-1----:R-:W5:Y:S04]  /*c020*/  LDL.LU R64, [R1+0x67c] ;  /* 0x00067c0001407983 */ /* 0x002f680000300800 */
[----:B------:R1:W-:Y:S04]  /*c030*/  STG.E desc[UR10][R214.64+0x180], R65 ;  /* 0x00018041d6007986 */ /* 0x0003e8000c10190a */
[----:B0-----:R-:W5:Y:S04]  /*c040*/  LDL.LU R149, [R1+0x484] ;  /* 0x0004840001957983 */ /* 0x001f680000300800 */
[----:B------:R0:W-:Y:S04]  /*c050*/  STG.E desc[UR10][R214.64+0x280], R66 ;  /* 0x00028042d6007986 */ /* 0x0001e8000c10190a */
[----:B-1----:R-:W5:Y:S04]  /*c060*/  LDL.LU R65, [R1+0x48c] ;  /* 0x00048c0001417983 */ /* 0x002f680000300800 */
[----:B------:R1:W-:Y:S04]  /*c070*/  STG.E desc[UR10][R214.64+0x300], R57 ;  /* 0x00030039d6007986 */ /* 0x0003e8000c10190a */
[----:B0-----:R-:W5:Y:S04]  /*c080*/  LDL.LU R66, [R1+0x11c] ;  /* 0x00011c0001427983 */ /* 0x001f680000300800 */
[----:B------:R0:W-:Y:S04]  /*c090*/  STG.E desc[UR10][R214.64+0x380], R59 ;  /* 0x0003803bd6007986 */ /* 0x0001e8000c10190a */
[----:B-1----:R-:W4:Y:S04]  /*c0a0*/  LDL.LU R57, [R1+0x498] ;  /* 0x0004980001397983 */ /* 0x002f280000300800 */
[----:B0-----:R-:W3:Y:S04]  /*c0b0*/  LDL.LU R59, [R1+0x680] ;  /* 0x00068000013b7983 */ /* 0x001ee80000300800 */
[----:B------:R-:W5:Y:S04]  /*c0c0*/  LDL.LU R214, [R1+0x688] ;  /* 0x0006880001d67983 */ /* 0x000f680000300800 */
[----:B------:R-:W5:Y:S04]  /*c0d0*/  LDL.LU R215, [R1+0x490] ;  /* 0x0004900001d77983 */ /* 0x000f680000300800 */
[----:B------:R-:W-:Y:S04]  /*c0e0*/  STG.E desc[UR10][R216.64+0x200], R63 ;  /* 0x0002003fd8007986 */ /* 0x000fe8000c10190a */
[----:B------:R-:W-:Y:S04]  /*c0f0*/  STG.E desc[UR10][R216.64+0x300], R52 ;  /* 0x00030034d8007986 */ /* 0x000fe8000c10190a */
[----:B------:R-:W-:Y:S04]  /*c100*/  STG.E desc[UR10][R216.64+0x380], R54 ;  /* 0x00038036d8007986 */ /* 0x000fe8000c10190a */
[----:B--2---:R-:W-:Y:S04]  /*c110*/  STG.E desc[UR10][R216.64+0x280], R212 ;  /* 0x000280d4d8007986 */ /* 0x004fe8000c10190a */
[----:B----4-:R-:W-:Y:S04]  /*c120*/  STG.E desc[UR10][R216.64+0x180], R57 ;  /* 0x00018039d8007986 */ /* 0x010fe8000c10190a */
[----:B---3--:R-:W-:Y:S04]  /*c130*/  STG.E desc[UR10][R216.64], R59 ;  /* 0x0000003bd8007986 */ /* 0x008fe8000c10190a */
[----:B-----5:R-:W-:Y:S04]  /*c140*/  STG.E desc[UR10][R216.64+0x80], R214 ;  /* 0x000080d6d8007986 */ /* 0x020fe8000c10190a */
[----:B------:R-:W-:Y:S04]  /*c150*/  STG.E desc[UR10][R216.64+0x100], R215 ;  /* 0x000100d7d8007986 */ /* 0x000fe8000c10190a */
[----:B------:R0:W-:Y:S04]  /*c160*/  STG.E desc[UR10][R218.64+0x280], R252 ;  /* 0x000280fcda007986 */ /* 0x0001e8000c10190a */
[----:B------:R1:W-:Y:S04]  /*c170*/  STG.E desc[UR10][R218.64], R213 ;  /* 0x000000d5da007986 */ /* 0x0003e8000c10190a */
[----:B0-----:R-:W2:Y:S04]  /*c180*/  LDL.LU R252, [R1+0x114] ;  /* 0x0001140001fc7983 */ /* 0x001ea80000300800 */
[----:B------:R-:W3:Y:S04]  /*c190*/  LDL.LU R59, [R1+0x660] ;  /* 0x00066000013b7983 */ /* 0x000ee80000300800 */
[----:B------:R-:W4:Y:S04]  /*c1a0*/  LDL.LU R214, [R1+0x668] ;  /* 0x0006680001d67983 */ /* 0x000f280000300800 */
[----:B------:R-:W5:Y:S04]  /*c1b0*/  LDL.LU R215, [R1+0x370] ;  /* 0x0003700001d77983 */ /* 0x000f680000300800 */
[----:B------:R-:W5:Y:S04]  /*c1c0*/  LDL.LU R57, [R1+0x378] ;  /* 0x0003780001397983 */ /* 0x000f680000300800 */
[----:B------:R-:W5:Y:S04]  /*c1d0*/  LDL.LU R63, [R1+0x100] ;  /* 0x00010000013f7983 */ /* 0x000f680000300800 */
[----:B------:R-:W5:Y:S04]  /*c1e0*/  LDL.LU R212, [R1+0x108] ;  /* 0x0001080001d47983 */ /* 0x000f680000300800 */
[----:B------:R0:W-:Y:S04]  /*c1f0*/  STG.E desc[UR10][R218.64+0x80], R61 ;  /* 0x0000803dda007986 */ /* 0x0001e8000c10190a */
[----:B-1----:R-:W5:Y:S04]  /*c200*/  LDL.LU R213, [R1+0x650] ;  /* 0x0006500001d57983 */ /* 0x002f680000300800 */
[----:B------:R1:W-:Y:S04]  /*c210*/  STG.E desc[UR10][R218.64+0x100], R58 ;  /* 0x0001003ada007986 */ /* 0x0003e8000c10190a */
[----:B0-----:R-:W5:Y:S04]  /*c220*/  LDL.LU R61, [R1+0x658] ;  /* 0x00065800013d7983 */ /* 0x001f680000300800 */
[----:B------:R0:W-:Y:S04]  /*c230*/  STG.E desc[UR10][R218.64+0x180], R210 ;  /* 0x000180d2da007986 */ /* 0x0001e8000c10190a */
[----:B------:R0:W-:Y:S04]  /*c240*/  STG.E desc[UR10][R218.64+0x200], R211 ;  /* 0x000200d3da007986 */ /* 0x0001e8000c10190a */
[----:B------:R-:W-:Y:S04]  /*c250*/  STG.E desc[UR10][R218.64+0x300], R48 ;  /* 0x00030030da007986 */ /* 0x000fe8000c10190a */
[----:B------:R-:W-:Y:S04]  /*c260*/  STG.E desc[UR10][R218.64+0x380], R50 ;  /* 0x00038032da007986 */ /* 0x000fe8000c10190a */
[----:B-1----:R-:W5:Y:S04]  /*c270*/  LDL.LU R58, [R1+0x360] ;  /* 0x00036000013a7983 */ /* 0x002f680000300800 */
        /* <DEDUP_REMOVED lines=8> */
[----:B0-----:R-:W5:Y:S04]  /*c300*/  LDL.LU R210, [R1+0x368] ;  /* 0x0003680001d27983 */ /* 0x001f680000300800 */
[----:B------:R0:W-:Y:S04]  /*c310*/  STG.E desc[UR10][R222.64+0x80], R64 ;  /* 0x00008040de007986 */ /* 0x0001e8000c10190a */
[----:B------:R-:W5:Y:S04]  /*c320*/  LDL.LU R211, [R1+0xf0] ;  /* 0x0000f00001d37983 */ /* 0x000f680000300800 */
[----:B0-----:R-:W5:Y:S04]  /*c330*/  LDL.LU R64, [R1+0xf8] ;  /* 0x0000f80001407983 */ /* 0x001f680000300800 */
        /* <DEDUP_REMOVED lines=11> */
[----:B------:R-:W-:Y:S04]  /*c3f0*/  STG.E desc[UR10][R222.64+0x280], R66 ;  /* 0x00028042de007986 */ /* 0x000fe8000c10190a */
[----:B0-----:R-:W5:Y:S04]  /*c400*/  LDL.LU R65, [R1+0x364] ;  /* 0x0003640001417983 */ /* 0x001f680000300800 */
[----:B------:R-:W-:Y:S04]  /*c410*/  STG.E desc[UR10][R222.64+0x300], R49 ;  /* 0x00030031de007986 */ /* 0x000fe8000c10190a */
[----:B------:R-:W-:Y:S04]  /*c420*/  STG.E desc[UR10][R222.64+0x380], R51 ;  /* 0x00038033de007986 */ /* 0x000fe8000c10190a */
[----:B------:R-:W-:Y:S04]  /*c430*/  LDS.128 R48, [R0+0x400] ;  /* 0x0004000000307984 */ /* 0x000fe80000000c00 */
[----:B--2---:R0:W-:Y:S04]  /*c440*/  STG.E desc[UR10][R222.64+0x200], R252 ;  /* 0x000200fcde007986 */ /* 0x0041e8000c10190a */
[----:B---3--:R-:W-:Y:S04]  /*c450*/  STG.E desc[UR10][R224.64], R59 ;  /* 0x0000003be0007986 */ /* 0x008fe8000c10190a */
[----:B----4-:R-:W-:Y:S04]  /*c460*/  STG.E desc[UR10][R224.64+0x80], R214 ;  /* 0x000080d6e0007986 */ /* 0x010fe8000c10190a */
[----:B0-----:R-:W2:Y:S04]  /*c470*/  LDL.LU R252, [R1+0x36c] ;  /* 0x00036c0001fc7983 */ /* 0x001ea80000300800 */
[----:B-----5:R-:W-:Y:S04]  /*c480*/  STG.E desc[UR10][R224.64+0x100], R215 ;  /* 0x000100d7e0007986 */ /* 0x020fe8000c10190a */
[----:B------:R-:W-:Y:S04]  /*c490*/  STG.E desc[UR10][R224.64+0x180], R57 ;  /* 0x00018039e0007986 */ /* 0x000fe8000c10190a */
[----:B------:R-:W-:Y:S04]  /*c4a0*/  STG.E desc[UR10][R224.64+0x200], R63 ;  /* 0x0002003fe0007986 */ /* 0x000fe8000c10190a */
[----:B------:R-:W-:Y:S04]  /*c4b0*/  STG.E desc[UR10][R224.64+0x280], R212 ;  /* 0x000280d4e0007986 */ /* 0x000fe8000c10190a */
[----:B------:R-:W-:Y:S04]  /*c4c0*/  STG.E desc[UR10][R224.64+0x300], R44 ;  /* 0x0003002ce0007986 */ /* 0x000fe8000c10190a */
[----:B------:R-:W-:Y:S04]  /*c4d0*/  STG.E desc[UR10][R224.64+0x380], R46 ;  /* 0x0003802ee0007986 */ /* 0x000fe8000c10190a */
[----:B------:R-:W3:Y:S04]  /*c4e0*/  LDL.LU R66, [R1+0xfc] ;  /* 0x0000fc0001427983 */ /* 0x000ee80000300800 */
[----:B------:R0:W-:Y:S04]  /*c4f0*/  STG.E desc[UR10][R226.64+0x280], R64 ;  /* 0x00028040e2007986 */ /* 0x0001e8000c10190a */
[----:B0-----:R-:W4:Y:S04]  /*c500*/  LDL.LU R64, [R1+0xf4] ;  /* 0x0000f40001407983 */ /* 0x001f280000300800 */
        /* <DEDUP_REMOVED lines=14> */
[----:B------:R-:W-:Y:S04]  /*c5f0*/  STG.E desc[UR10][R226.64+0x300], R40 ;  /* 0x00030028e2007986 */ /* 0x000fe8000c10190a */
[----:B------:R-:W-:Y:S04]  /*c600*/  STG.E desc[UR10][R226.64+0x380], R42 ;  /* 0x0003802ae2007986 */ /* 0x000fe8000c10190a */
[----:B-1----:R-:W5:Y:S04]  /*c610*/  LDL.LU R210, [R1+0x308] ;  /* 0x0003080001d27983 */ /* 0x002f680000300800 */
[----:B------:R1:W-:Y:S04]  /*c620*/  STG.E desc[UR10][R228.64+0x200], R60 ;  /* 0x0002003ce4007986 */ /* 0x0003e8000c10190a */
[----:B0-----:R-:W5:Y:S04]  /*c630*/  LDL.LU R211, [R1+0x90] ;  /* 0x0000900001d37983 */ /* 0x001f680000300800 */
[----:B-1----:R-:W5:Y:S04]  /*c640*/  LDL.LU R60, [R1+0x98] ;  /* 0x00009800013c7983 */ /* 0x002f680000300800 */
[----:B------:R0:W-:Y:S04]  /*c650*/  STG.E desc[UR10][R228.64], R56 ;  /* 0x00000038e4007986 */ /* 0x0001e8000c10190a */
[----:B------:R1:W-:Y:S04]  /*c660*/  STG.E desc[UR10][R228.64+0x80], R62 ;  /* 0x0000803ee4007986 */ /* 0x0003e8000c10190a */
[----:B------:R1:W-:Y:S04]  /*c670*/  STG.E desc[UR10][R228.64+0x100], R150 ;  /* 0x00010096e4007986 */ /* 0x0003e8000c10190a */
[----:B0-----:R-:W5:Y:S04]  /*c680*/  LDL.LU R56, [R1+0x604] ;  /* 0x0006040001387983 */ /* 0x001f680000300800 */
[----:B-1----:R-:W5:Y:S04]  /*c690*/  LDL.LU R62, [R1+0x60c] ;  /* 0x00060c00013e7983 */ /* 0x002f680000300800 */
[----:B------:R0:W-:Y:S04]  /*c6a0*/  STG.E desc[UR10][R228.64+0x180], R151 ;  /* 0x00018097e4007986 */ /* 0x0001e8000c10190a */
[----:B------:R-:W5:Y:S04]  /*c6b0*/  LDL.LU R150, [R1+0x314] ;  /* 0x0003140001967983 */ /* 0x000f680000300800 */
[----:B------:R1:W-:Y:S04]  /*c6c0*/  STG.E desc[UR10][R228.64+0x280], R67 ;  /* 0x00028043e4007986 */ /* 0x0003e8000c10190a */
[----:B------:R-:W-:Y:S04]  /*c6d0*/  STG.E desc[UR10][R228.64+0x300], R45 ;  /* 0x0003002de4007986 */ /* 0x000fe8000c10190a */
[----:B------:R-:W-:Y:S04]  /*c6e0*/  STG.E desc[UR10][R228.64+0x380], R47 ;  /* 0x0003802fe4007986 */ /* 0x000fe8000c10190a */
[----:B0-----:R-:W5:Y:S04]  /*c6f0*/  LDL.LU R151, [R1+0x31c] ;  /* 0x00031c0001977983 */ /* 0x001f680000300800 */
[----:B------:R0:W-:Y:S04]  /*c700*/  STG.E desc[UR10][R230.64], R148 ;  /* 0x00000094e6007986 */ /* 0x0001e8000c10190a */
[----:B-1----:R-:W5:Y:S04]  /*c710*/  LDL.LU R67, [R1+0xa4] ;  /* 0x0000a40001437983 */ /* 0x002f680000300800 */
[----:B------:R1:W-:Y:S04]  /*c720*/  STG.E desc[UR10][R230.64+0x80], R149 ;  /* 0x00008095e6007986 */ /* 0x0003e8000c10190a */
[----:B0-----:R-:W5:Y:S04]  /*c730*/  LDL.LU R148, [R1+0xac] ;  /* 0x0000ac0001947983 */ /* 0x001f680000300800 */
[----:B------:R0:W-:Y:S04]  /*c740*/  STG.E desc[UR10][R230.64+0x100], R65 ;  /* 0x00010041e6007986 */ /* 0x0001e8000c10190a */
[----:B-1----:R-:W5:Y:S04]  /*c750*/  LDL.LU R149, [R1+0x5f4] ;  /* 0x0005f40001957983 */ /* 0x002f680000300800 */
[----:B------:R-:W-:Y:S04]  /*c760*/  LDS.128 R44, [R0+0x500] ;  /* 0x00050000002c7984 */ /* 0x000fe80000000c00 */
[----:B0-----:R-:W5:Y:S04]  /*c770*/  LDL.LU R65, [R1+0x5fc] ;  /* 0x0005fc0001417983 */ /* 0x001f680000300800 */
[----:B---3--:R-:W-:Y:S04]  /*c780*/  STG.E desc[UR10][R230.64+0x280], R66 ;  /* 0x00028042e6007986 */ /* 0x008fe8000c10190a */
[----:B----4-:R0:W-:Y:S04]  /*c790*/  STG.E desc[UR10][R230.64+0x200], R64 ;  /* 0x00020040e6007986 */ /* 0x0101e8000c10190a */
[----:B0-----:R-:W3:Y:S04]  /*c7a0*/  LDL.LU R64, [R1+0x304] ;  /* 0x0003040001407983 */ /* 0x001ee80000300800 */
[----:B------:R-:W4:Y:S04]  /*c7b0*/  LDL.LU R66, [R1+0x30c] ;  /* 0x00030c0001427983 */ /* 0x000f280000300800 */
[----:B--2---:R0:W-:Y:S04]  /*c7c0*/  STG.E desc[UR10][R230.64+0x180], R252 ;  /* 0x000180fce6007986 */ /* 0x0041e8000c10190a */
[----:B------:R-:W-:Y:S04]  /*c7d0*/  STG.E desc[UR10][R230.64+0x300], R41 ;  /* 0x00030029e6007986 */ /* 0x000fe8000c10190a */
[----:B------:R-:W-:Y:S04]  /*c7e0*/  STG.E desc[UR10][R230.64+0x380], R43 ;  /* 0x0003802be6007986 */ /* 0x000fe8000c10190a */
[----:B-----5:R-:W-:Y:S04]  /*c7f0*/  STG.E desc[UR10][R232.64], R59 ;  /* 0x0000003be8007986 */ /* 0x020fe8000c10190a */
[----:B------:R-:W-:Y:S04]  /*c800*/  STG.E desc[UR10][R232.64+0x80], R214 ;  /* 0x000080d6e8007986 */ /* 0x000fe8000c10190a */
[----:B------:R-:W-:Y:S04]  /*c810*/  STG.E desc[UR10][R232.64+0x100], R215 ;  /* 0x000100d7e8007986 */ /* 0x000fe8000c10190a */
[----:B------:R-:W-:Y:S04]  /*c820*/  STG.E desc[UR10][R232.64+0x180], R57 ;  /* 0x00018039e8007986 */ /* 0x000fe8000c10190a */
[----:B------:R-:W-:Y:S04]  /*c830*/  STG.E desc[UR10][R232.64+0x200], R63 ;  /* 0x0002003fe8007986 */ /* 0x000fe8000c10190a */
[----:B------:R-:W-:Y:S04]  /*c840*/  STG.E desc[UR10][R232.64+0x280], R212 ;  /* 0x000280d4e8007986 */ /* 0x000fe8000c10190a */
[----:B------:R-:W-:Y:S04]  /*c850*/  STG.E desc[UR10][R232.64+0x300], R164 ;  /* 0x000300a4e8007986 */ /* 0x000fe8000c10190a */
[----:B------:R-:W-:Y:S04]  /*c860*/  STG.E desc[UR10][R232.64+0x380], R166 ;  /* 0x000380a6e8007986 */ /* 0x000fe8000c10190a */
[----:B0-----:R-:W2:Y:S04]  /*c870*/  LDL.LU R252, [R1+0x9c] ;  /* 0x00009c0001fc7983 */ /* 0x001ea80000300800 */
[----:B------:R-:W-:Y:S04]  /*c880*/  STG.E desc[UR10][R234.64], R213 ;  /* 0x000000d5ea007986 */ /* 0x000fe8000c10190a */
[----:B------:R-:W-:Y:S04]  /*c890*/  STG.E desc[UR10][R234.64+0x80], R61 ;  /* 0x0000803dea007986 */ /* 0x000fe8000c10190a */
[----:B------:R-:W-:Y:S04]  /*c8a0*/  LDS.128 R40, [R0+0x700] ;  /* 0x0007000000287984 */ /* 0x000fe80000000c00 */
[----:B------:R0:W-:Y:S04]  /*c8b0*/  STG.E desc[UR10][R234.64+0x280], R60 ;  /* 0x0002803cea007986 */ /* 0x0001e8000c10190a */
[----:B0-----:R-:W5:Y:S04]  /*c8c0*/  LDL.LU R60, [R1+0x94] ;  /* 0x00009400013c7983 */ /* 0x001f680000300800 */
[----:B------:R-:W5:Y:S04]  /*c8d0*/  LDL.LU R52, [R1+0x5e0] ;  /* 0x0005e00001347983 */ /* 0x000f680000300800 */
[----:B------:R-:W5:Y:S04]  /*c8e0*/  LDL.LU R59, [R1+0x5e8] ;  /* 0x0005e800013b7983 */ /* 0x000f680000300800 */
[----:B------:R-:W5:Y:S04]  /*c8f0*/  LDL.LU R214, [R1+0x2f0] ;  /* 0x0002f00001d67983 */ /* 0x000f680000300800 */
        /* <DEDUP_REMOVED lines=15> */
[----:B------:R-:W-:Y:S04]  /*c9f0*/  STG.E desc[UR10][R236.64], R56 ;  /* 0x00000038ec007986 */ /* 0x000fe8000c10190a */
[----:B------:R-:W-:Y:S04]  /*ca00*/  STG.E desc[UR10][R236.64+0x80], R62 ;  /* 0x0000803eec007986 */ /* 0x000fe8000c10190a */
[----:B------:R-:W-:Y:S04]  /*ca10*/  STG.E desc[UR10][R236.64+0x100], R150 ;  /* 0x00010096ec007986 */ /* 0x000fe8000c10190a */
[----:B------:R-:W-:Y:S04]  /*ca20*/  STG.E desc[UR10][R236.64+0x180], R151 ;  /* 0x00018097ec007986 */ /* 0x000fe8000c10190a */
[----:B------:R0:W-:Y:S04]  /*ca30*/  STG.E desc[UR10][R236.64+0x280], R148 ;  /* 0x00028094ec007986 */ /* 0x0001e8000c10190a */
[----:B------:R-:W-:Y:S04]  /*ca40*/  STG.E desc[UR10][R236.64+0x300], R165 ;  /* 0x000300a5ec007986 */ /* 0x000fe8000c10190a */
[----:B------:R-:W-:Y:S04]  /*ca50*/  STG.E desc[UR10][R236.64+0x380], R167 ;  /* 0x000380a7ec007986 */ /* 0x000fe8000c10190a */
[----:B-1----:R-:W5:Y:S04]  /*ca60*/  LDL.LU R67, [R1+0x5e4] ;  /* 0x0005e40001437983 */ /* 0x002f680000300800 */
[----:B------:R1:W-:Y:S04]  /*ca70*/  STG.E desc[UR10][R238.64], R149 ;  /* 0x00000095ee007986 */ /* 0x0003e8000c10190a */
[----:B0-----:R-:W5:Y:S04]  /*ca80*/  LDL.LU R148, [R1+0x5ec] ;  /* 0x0005ec0001947983 */ /* 0x001f680000300800 */
[----:B------:R0:W-:Y:S04]  /*ca90*/  STG.E desc[UR10][R238.64+0x80], R65 ;  /* 0x00008041ee007986 */ /* 0x0001e8000c10190a */
[----:B-1----:R-:W5:Y:S04]  /*caa0*/  LDL.LU R149, [R1+0x2f4] ;  /* 0x0002f40001957983 */ /* 0x002f680000300800 */
[----:B0-----:R-:W5:Y:S04]  /*cab0*/  LDL.LU R65, [R1+0x2fc] ;  /* 0x0002fc0001417983 */ /* 0x001f680000300800 */
[----:B---3--:R0:W-:Y:S04]  /*cac0*/  STG.E desc[UR10][R238.64+0x100], R64 ;  /* 0x00010040ee007986 */ /* 0x0081e8000c10190a */
[----:B----4-:R1:W-:Y:S04]  /*cad0*/  STG.E desc[UR10][R238.64+0x180], R66 ;  /* 0x00018042ee007986 */ /* 0x0103e8000c10190a */
[----:B0-----:R-:W3:Y:S04]  /*cae0*/  LDL.LU R64, [R1+0x84] ;  /* 0x0000840001407983 */ /* 0x001ee80000300800 */
[----:B-1----:R-:W4:Y:S04]  /*caf0*/  LDL.LU R66, [R1+0x8c] ;  /* 0x00008c0001427983 */ /* 0x002f280000300800 */
[----:B------:R-:W4:Y:S04]  /*cb00*/  LDL.LU R56, [R1+0x5d4] ;  /* 0x0005d40001387983 */ /* 0x000f280000300800 */
[----:B------:R-:W4:Y:S04]  /*cb10*/  LDL.LU R62, [R1+0x5dc] ;  /* 0x0005dc00013e7983 */ /* 0x000f280000300800 */
[----:B------:R-:W4:Y:S04]  /*cb20*/  LDL.LU R150, [R1+0x2e4] ;  /* 0x0002e40001967983 */ /* 0x000f280000300800 */
[----:B------:R-:W-:Y:S04]  /*cb30*/  STG.E desc[UR10][R238.64+0x300], R161 ;  /* 0x000300a1ee007986 */ /* 0x000fe8000c10190a */
[----:B------:R-:W-:Y:S04]  /*cb40*/  STG.E desc[UR10][R238.64+0x380], R163 ;  /* 0x000380a3ee007986 */ /* 0x000fe8000c10190a */
[----:B------:R-:W4:Y:S04]  /*cb50*/  LDL.LU R151, [R1+0x2ec] ;  /* 0x0002ec0001977983 */ /* 0x000f280000300800 */
[----:B--2---:R-:W-:Y:S04]  /*cb60*/  STG.E desc[UR10][R238.64+0x280], R252 ;  /* 0x000280fcee007986 */ /* 0x004fe8000c10190a */
[----:B-----5:R0:W-:Y:S04]  /*cb70*/  STG.E desc[UR10][R238.64+0x200], R60 ;  /* 0x0002003cee007986 */ /* 0x0201e8000c10190a */
        /* <DEDUP_REMOVED lines=11> */
[----:B------:R-:W-:Y:S04]  /*cc30*/  STG.E desc[UR10][R242.64+0x100], R61 ;  /* 0x0001003df2007986 */ /* 0x000fe8000c10190a */
[----:B------:R-:W-:Y:S04]  /*cc40*/  STG.E desc[UR10][R242.64+0x180], R58 ;  /* 0x0001803af2007986 */ /* 0x000fe8000c10190a */
[----:B------:R-:W-:Y:S04]  /*cc50*/  STG.E desc[UR10][R242.64+0x300], R152 ;  /* 0x00030098f2007986 */ /* 0x000fe8000c10190a */
[----:B------:R-:W-:Y:S04]  /*cc60*/  STG.E desc[UR10][R242.64+0x380], R154 ;  /* 0x0003809af2007986 */ /* 0x000fe8000c10190a */
[----:B------:R-:W-:Y:S04]  /*cc70*/  STG.E desc[UR10][R242.64+0x200], R210 ;  /* 0x000200d2f2007986 */ /* 0x000fe8000c10190a */
[----:B------:R-:W5:Y:S04]  /*cc80*/  LDL.LU R252, [R1+0x7c] ;  /* 0x00007c0001fc7983 */ /* 0x000f680000300800 */
[----:B------:R-:W-:Y:S04]  /*cc90*/  STG.E desc[UR10][R242.64+0x280], R211 ;  /* 0x000280d3f2007986 */ /* 0x000fe8000c10190a */
[----:B------:R-:W-:Y:S04]  /*cca0*/  LDS.128 R52, [R0+0x300] ;  /* 0x0003000000347984 */ /* 0x000fe80000000c00 */
[----:B------:R0:W-:Y:S04]  /*ccb0*/  STG.E desc[UR10][R244.64], R67 ;  /* 0x00000043f4007986 */ /* 0x0001e8000c10190a */
[----:B------:R1:W-:Y:S04]  /*ccc0*/  STG.E desc[UR10][R244.64+0x80], R148 ;  /* 0x00008094f4007986 */ /* 0x0003e8000c10190a */
[----:B0-----:R-:W5:Y:S04]  /*ccd0*/  LDL.LU R67, [R1+0x640] ;  /* 0x0006400001437983 */ /* 0x001f680000300800 */
[----:B------:R0:W-:Y:S04]  /*cce0*/  STG.E desc[UR10][R244.64+0x100], R149 ;  /* 0x00010095f4007986 */ /* 0x0001e8000c10190a */
[----:B-1----:R-:W5:Y:S04]  /*ccf0*/  LDL.LU R148, [R1+0x648] ;  /* 0x0006480001947983 */ /* 0x002f680000300800 */
[----:B------:R1:W-:Y:S04]  /*cd00*/  STG.E desc[UR10][R244.64+0x180], R65 ;  /* 0x00018041f4007986 */ /* 0x0003e8000c10190a */
[----:B0-----:R-:W5:Y:S04]  /*cd10*/  LDL.LU R149, [R1+0x350] ;  /* 0x0003500001957983 */ /* 0x001f680000300800 */
[----:B-1----:R-:W5:Y:S04]  /*cd20*/  LDL.LU R65, [R1+0x358] ;  /* 0x0003580001417983 */ /* 0x002f680000300800 */
[----:B---3--:R0:W-:Y:S04]  /*cd30*/  STG.E desc[UR10][R244.64+0x200], R64 ;  /* 0x00020040f4007986 */ /* 0x0081e8000c10190a */
[----:B----4-:R1:W-:Y:S04]  /*cd40*/  STG.E desc[UR10][R244.64+0x280], R66 ;  /* 0x00028042f4007986 */ /* 0x0103e8000c10190a */
[----:B0-----:R-:W3:Y:S04]  /*cd50*/  LDL.LU R64, [R1+0xe0] ;  /* 0x0000e00001407983 */ /* 0x001ee80000300800 */
[----:B-1----:R-:W4:Y:S04]  /*cd60*/  LDL.LU R66, [R1+0xe8] ;  /* 0x0000e80001427983 */ /* 0x002f280000300800 */
        /* <DEDUP_REMOVED lines=22> */
[----:B--2---:R-:W-:Y:S04]  /*ced0*/  STG.E desc[UR10][R246.64+0x200], R60 ;  /* 0x0002003cf6007986 */ /* 0x004fe8000c10190a */
[----:B------:R-:W2:Y:S04]  /*cee0*/  LDL.LU R212, [R1+0x344] ;  /* 0x0003440001d47983 */ /* 0x000ea80000300800 */
[----:B------:R-:W-:Y:S04]  /*cef0*/  LDS.128 R60, [R0+0x100] ;  /* 0x00010000003c7984 */ /* 0x000fe80000000c00 */
[----:B------:R-:W-:Y:S04]  /*cf00*/  LDS.128 R56, [R0+0x200] ;  /* 0x0002000000387984 */ /* 0x000fe80000000c00 */
[----:B------:R-:W2:Y:S04]  /*cf10*/  LDL.LU R213, [R1+0x34c] ;  /* 0x00034c0001d57983 */ /* 0x000ea80000300800 */
[----:B-----5:R0:W-:Y:S04]  /*cf20*/  STG.E desc[UR10][R246.64+0x280], R252 ;  /* 0x000280fcf6007986 */ /* 0x0201e8000c10190a */
[----:B------:R-:W-:Y:S04]  /*cf30*/  STG.E desc[UR10][R2.64+0x300], R116 ;  /* 0x0003007402007986 */ /* 0x000fe8000c10190a */
[----:B0-----:R-:W5:Y:S04]  /*cf40*/  LDL.LU R252, [R1+0xdc] ;  /* 0x0000dc0001fc7983 */ /* 0x001f680000300800 */
[----:B------:R-:W-:Y:S04]  /*cf50*/  STG.E desc[UR10][R2.64], R67 ;  /* 0x0000004302007986 */ /* 0x000fe8000c10190a */
[----:B------:R-:W-:Y:S04]  /*cf60*/  STG.E desc[UR10][R2.64+0x80], R148 ;  /* 0x0000809402007986 */ /* 0x000fe8000c10190a */
[----:B------:R-:W-:Y:S04]  /*cf70*/  STG.E desc[UR10][R2.64+0x100], R149 ;  /* 0x0001009502007986 */ /* 0x000fe8000c10190a */
[----:B------:R-:W-:Y:S04]  /*cf80*/  LDS.128 R148, [R0+0x600] ;  /* 0x0006000000947984 */ /* 0x000fe80000000c00 */
[----:B------:R-:W-:Y:S04]  /*cf90*/  STG.E desc[UR10][R2.64+0x180], R65 ;  /* 0x0001804102007986 */ /* 0x000fe8000c10190a */
[----:B---3--:R-:W-:Y:S04]  /*cfa0*/  STG.E desc[UR10][R2.64+0x200], R64 ;  /* 0x0002004002007986 */ /* 0x008fe8000c10190a */
[----:B----4-:R-:W-:Y:S04]  /*cfb0*/  STG.E desc[UR10][R2.64+0x280], R66 ;  /* 0x0002804202007986 */ /* 0x010fe8000c10190a */
[----:B------:R-:W0:Y:S04]  /*cfc0*/  LDS.128 R64, [R0] ;  /* 0x0000000000407984 */ /* 0x000e280000000c00 */
[----:B------:R-:W-:Y:S04]  /*cfd0*/  STG.E desc[UR10][R2.64+0x380], R118 ;  /* 0x0003807602007986 */ /* 0x000fe8000c10190a */
[----:B------:R-:W-:Y:S04]  /*cfe0*/  STG.E desc[UR10][R4.64], R224 ;  /* 0x000000e004007986 */ /* 0x000fe8000c10190a */
[----:B------:R-:W-:Y:S04]  /*cff0*/  STG.E desc[UR10][R4.64+0x80], R225 ;  /* 0x000080e104007986 */ /* 0x000fe8000c10190a */
[----:B------:R1:W-:Y:S04]  /*d000*/  STG.E desc[UR10][R4.64+0x280], R210 ;  /* 0x000280d204007986 */ /* 0x0003e8000c10190a */
[----:B------:R3:W-:Y:S04]  /*d010*/  STG.E desc[UR10][R4.64+0x100], R222 ;  /* 0x000100de04007986 */ /* 0x0007e8000c10190a */
        /* <DEDUP_REMOVED lines=9> */
[----:B------:R1:W-:Y:S04]  /*d0b0*/  STG.E desc[UR10][R4.64+0x180], R223 ;  /* 0x000180df04007986 */ /* 0x0003e8000c10190a */
[----:B------:R0:W-:Y:S04]  /*d0c0*/  STG.E desc[UR10][R4.64+0x200], R220 ;  /* 0x000200dc04007986 */ /* 0x0001e8000c10190a */
[----:B------:R-:W-:Y:S04]  /*d0d0*/  STG.E desc[UR10][R4.64+0x300], R68 ;  /* 0x0003004404007986 */ /* 0x000fe8000c10190a */
[----:B------:R-:W-:Y:S04]  /*d0e0*/  STG.E desc[UR10][R4.64+0x380], R70 ;  /* 0x0003804604007986 */ /* 0x000fe8000c10190a */
[----:B---3--:R-:W3:Y:S04]  /*d0f0*/  LDL.LU R222, [R1+0x320] ;  /* 0x0003200001de7983 */ /* 0x008ee80000300800 */
        /* <DEDUP_REMOVED lines=8> */
[----:B-1----:R-:W3:Y:S04]  /*d180*/  LDL.LU R223, [R1+0x328] ;  /* 0x0003280001df7983 */ /* 0x002ee80000300800 */
[----:B------:R1:W-:Y:S04]  /*d190*/  STG.E desc[UR10][R80.64+0x80], R211 ;  /* 0x000080d350007986 */ /* 0x0003e8000c10190a */
[----:B0-----:R-:W3:Y:S04]  /*d1a0*/  LDL.LU R220, [R1+0xb0] ;  /* 0x0000b00001dc7983 */ /* 0x001ee80000300800 */
[----:B-1----:R-:W3:Y:S04]  /*d1b0*/  LDL.LU R211, [R1+0xb8] ;  /* 0x0000b80001d37983 */ /* 0x002ee80000300800 */
[----:B------:R-:W3:Y:S04]  /*d1c0*/  LDL.LU R221, [R1+0x624] ;  /* 0x0006240001dd7983 */ /* 0x000ee80000300800 */
[----:B------:R-:W3:Y:S04]  /*d1d0*/  LDL.LU R218, [R1+0x62c] ;  /* 0x00062c0001da7983 */ /* 0x000ee80000300800 */
[----:B------:R-:W3:Y:S04]  /*d1e0*/  LDL.LU R219, [R1+0x334] ;  /* 0x0003340001db7983 */ /* 0x000ee80000300800 */
[----:B------:R-:W3:Y:S04]  /*d1f0*/  LDL.LU R216, [R1+0x33c] ;  /* 0x00033c0001d87983 */ /* 0x000ee80000300800 */
[----:B------:R-:W3:Y:S04]  /*d200*/  LDL.LU R217, [R1+0xc4] ;  /* 0x0000c40001d97983 */ /* 0x000ee80000300800 */
[----:B------:R0:W-:Y:S04]  /*d210*/  STG.E desc[UR10][R80.64], R215 ;  /* 0x000000d750007986 */ /* 0x0001e8000c10190a */
[----:B------:R-:W3:Y:S04]  /*d220*/  LDL.LU R214, [R1+0xcc] ;  /* 0x0000cc0001d67983 */ /* 0x000ee80000300800 */
[----:B0-----:R-:W3:Y:S04]  /*d230*/  LDL.LU R215, [R1+0x614] ;  /* 0x0006140001d77983 */ /* 0x001ee80000300800 */
[----:B--2---:R-:W-:Y:S04]  /*d240*/  STG.E desc[UR10][R80.64+0x100], R212 ;  /* 0x000100d450007986 */ /* 0x004fe8000c10190a */
[----:B------:R-:W-:Y:S04]  /*d250*/  STG.E desc[UR10][R80.64+0x180], R213 ;  /* 0x000180d550007986 */ /* 0x000fe8000c10190a */
[----:B-----5:R-:W-:Y:S04]  /*d260*/  STG.E desc[UR10][R80.64+0x280], R252 ;  /* 0x000280fc50007986 */ /* 0x020fe8000c10190a */
[----:B------:R-:W-:Y:S04]  /*d270*/  STG.E desc[UR10][R80.64+0x300], R69 ;  /* 0x0003004550007986 */ /* 0x000fe8000c10190a */
[----:B------:R-:W-:Y:S04]  /*d280*/  STG.E desc[UR10][R80.64+0x380], R71 ;  /* 0x0003804750007986 */ /* 0x000fe8000c10190a */
[----:B----4-:R0:W-:Y:S04]  /*d290*/  STG.E desc[UR10][R80.64+0x200], R210 ;  /* 0x000200d250007986 */ /* 0x0101e8000c10190a */
[----:B0-----:R-:W2:Y:S04]  /*d2a0*/  LDL.LU R210, [R1+0x61c] ;  /* 0x00061c0001d27983 */ /* 0x001ea80000300800 */
[----:B------:R-:W4:Y:S04]  /*d2b0*/  LDL.LU R212, [R1+0x324] ;  /* 0x0003240001d47983 */ /* 0x000f280000300800 */
[----:B------:R-:W5:Y:S04]  /*d2c0*/  LDL.LU R213, [R1+0x32c] ;  /* 0x00032c0001d57983 */ /* 0x000f680000300800 */
        /* <DEDUP_REMOVED lines=9> */
[----:B---3--:R0:W-:Y:S04]  /*d360*/  STG.E desc[UR10][R84.64+0x280], R211 ;  /* 0x000280d354007986 */ /* 0x0081e8000c10190a */
[----:B0-----:R-:W3:Y:S04]  /*d370*/  LDL.LU R211, [R1+0xb4] ;  /* 0x0000b40001d37983 */ /* 0x001ee80000300800 */
        /* <DEDUP_REMOVED lines=12> */
[----:B------:R1:W-:Y:S04]  /*d440*/  STG.E desc[UR10][R84.64+0x200], R220 ;  /* 0x000200dc54007986 */ /* 0x0003e8000c10190a */
[----:B------:R-:W-:Y:S04]  /*d450*/  STG.E desc[UR10][R84.64+0x300], R72 ;  /* 0x0003004854007986 */ /* 0x000fe8000c10190a */
[----:B------:R-:W-:Y:S04]  /*d460*/  STG.E desc[UR10][R84.64+0x380], R74 ;  /* 0x0003804a54007986 */ /* 0x000fe8000c10190a */
[----:B0-----:R-:W5:Y:S04]  /*d470*/  LDL.LU R222, [R1+0x2c0] ;  /* 0x0002c00001de7983 */ /* 0x001f680000300800 */
        /* <DEDUP_REMOVED lines=8> */
[----:B-1----:R-:W5:Y:S04]  /*d500*/  LDL.LU R223, [R1+0x2c8] ;  /* 0x0002c80001df7983 */ /* 0x002f680000300800 */
[----:B------:R-:W5:Y:S04]  /*d510*/  LDL.LU R220, [R1+0x50] ;  /* 0x0000500001dc7983 */ /* 0x000f680000300800 */
[----:B------:R-:W-:Y:S04]  /*d520*/  STG.E desc[UR10][R88.64], R215 ;  /* 0x000000d758007986 */ /* 0x000fe8000c10190a */
[----:B--2---:R0:W-:Y:S04]  /*d530*/  STG.E desc[UR10][R88.64+0x80], R210 ;  /* 0x000080d258007986 */ /* 0x0041e8000c10190a */
        /* <DEDUP_REMOVED lines=8> */
[----:B---3--:R0:W-:Y:S04]  /*d5c0*/  STG.E desc[UR10][R88.64+0x200], R211 ;  /* 0x000200d358007986 */ /* 0x0081e8000c10190a */
[----:B0-----:R-:W3:Y:S04]  /*d5d0*/  LDL.LU R211, [R1+0x5bc] ;  /* 0x0005bc0001d37983 */ /* 0x001ee80000300800 */
[----:B----4-:R0:W-:Y:S04]  /*d5e0*/  STG.E desc[UR10][R88.64+0x100], R212 ;  /* 0x000100d458007986 */ /* 0x0101e8000c10190a */
[----:B-----5:R1:W-:Y:S04]  /*d5f0*/  STG.E desc[UR10][R88.64+0x180], R213 ;  /* 0x000180d558007986 */ /* 0x0203e8000c10190a */
[----:B------:R4:W-:Y:S04]  /*d600*/  STG.E desc[UR10][R88.64+0x280], R252 ;  /* 0x000280fc58007986 */ /* 0x0009e8000c10190a */
[----:B0-----:R-:W5:Y:S04]  /*d610*/  LDL.LU R212, [R1+0x2c4] ;  /* 0x0002c40001d47983 */ /* 0x001f680000300800 */
        /* <DEDUP_REMOVED lines=11> */
[----:B----4-:R-:W4:Y:S04]  /*d6d0*/  LDL.LU R252, [R1+0x5c] ;  /* 0x00005c0001fc7983 */ /* 0x010f280000300800 */
[----:B------:R-:W-:Y:S04]  /*d6e0*/  STG.E desc[UR10][R92.64], R224 ;  /* 0x000000e05c007986 */ /* 0x000fe8000c10190a */
[----:B------:R-:W-:Y:S04]  /*d6f0*/  STG.E desc[UR10][R92.64+0x80], R225 ;  /* 0x000080e15c007986 */ /* 0x000fe8000c10190a */
[----:B------:R-:W-:Y:S04]  /*d700*/  STG.E desc[UR10][R92.64+0x100], R222 ;  /* 0x000100de5c007986 */ /* 0x000fe8000c10190a */
[----:B------:R-:W-:Y:S04]  /*d710*/  STG.E desc[UR10][R92.64+0x300], R192 ;  /* 0x000300c05c007986 */ /* 0x000fe8000c10190a */
[----:B------:R-:W-:Y:S04]  /*d720*/  STG.E desc[UR10][R92.64+0x380], R194 ;  /* 0x000380c25c007986 */ /* 0x000fe8000c10190a */
[----:B------:R-:W-:Y:S04]  /*d730*/  STG.E desc[UR10][R92.64+0x180], R223 ;  /* 0x000180df5c007986 */ /* 0x000fe8000c10190a */
        /* <DEDUP_REMOVED lines=20> */
[----:B------:R-:W2:Y:S04]  /*d880*/  LDL.LU R223, [R1+0x2a8] ;  /* 0x0002a80001df7983 */ /* 0x000ea80000300800 */
[----:B------:R-:W2:Y:S04]  /*d890*/  LDL.LU R220, [R1+0x30] ;  /* 0x0000300001dc7983 */ /* 0x000ea80000300800 */
[----:B---3--:R0:W-:Y:S04]  /*d8a0*/  STG.E desc[UR10][R96.64+0x80], R211 ;  /* 0x000080d360007986 */ /* 0x0081e8000c10190a */
[----:B0-----:R-:W3:Y:S04]  /*d8b0*/  LDL.LU R211, [R1+0x38] ;  /* 0x0000380001d37983 */ /* 0x001ee80000300800 */
[----:B------:R-:W3:Y:S04]  /*d8c0*/  LDL.LU R221, [R1+0x5a4] ;  /* 0x0005a40001dd7983 */ /* 0x000ee80000300800 */
[----:B------:R-:W3:Y:S04]  /*d8d0*/  LDL.LU R218, [R1+0x5ac] ;  /* 0x0005ac0001da7983 */ /* 0x000ee80000300800 */
[----:B------:R-:W3:Y:S04]  /*d8e0*/  LDL.LU R219, [R1+0x2b4] ;  /* 0x0002b40001db7983 */ /* 0x000ee80000300800 */
[----:B------:R-:W3:Y:S04]  /*d8f0*/  LDL.LU R216, [R1+0x2bc] ;  /* 0x0002bc0001d87983 */ /* 0x000ee80000300800 */
[----:B------:R-:W3:Y:S04]  /*d900*/  LDL.LU R217, [R1+0x44] ;  /* 0x0000440001d97983 */ /* 0x000ee80000300800 */
[----:B------:R0:W-:Y:S04]  /*d910*/  STG.E desc[UR10][R96.64], R215 ;  /* 0x000000d760007986 */ /* 0x0001e8000c10190a */
[----:B------:R-:W3:Y:S04]  /*d920*/  LDL.LU R214, [R1+0x4c] ;  /* 0x00004c0001d67983 */ /* 0x000ee80000300800 */
[----:B-----5:R1:W-:Y:S04]  /*d930*/  STG.E desc[UR10][R96.64+0x100], R212 ;  /* 0x000100d460007986 */ /* 0x0203e8000c10190a */
[----:B0-----:R-:W5:Y:S04]  /*d940*/  LDL.LU R215, [R1+0x594] ;  /* 0x0005940001d77983 */ /* 0x001f680000300800 */
[----:B------:R0:W-:Y:S04]  /*d950*/  STG.E desc[UR10][R96.64+0x180], R213 ;  /* 0x000180d560007986 */ /* 0x0001e8000c10190a */
[----:B-1----:R-:W5:Y:S04]  /*d960*/  LDL.LU R212, [R1+0x59c] ;  /* 0x00059c0001d47983 */ /* 0x002f680000300800 */
[----:B------:R-:W-:Y:S04]  /*d970*/  STG.E desc[UR10][R96.64+0x300], R193 ;  /* 0x000300c160007986 */ /* 0x000fe8000c10190a */
[----:B----4-:R-:W-:Y:S04]  /*d980*/  STG.E desc[UR10][R96.64+0x280], R252 ;  /* 0x000280fc60007986 */ /* 0x010fe8000c10190a */
[----:B0-----:R-:W4:Y:S04]  /*d990*/  LDL.LU R213, [R1+0x2a4] ;  /* 0x0002a40001d57983 */ /* 0x001f280000300800 */
[----:B------:R-:W-:Y:S04]  /*d9a0*/  STG.E desc[UR10][R96.64+0x380], R195 ;  /* 0x000380c360007986 */ /* 0x000fe8000c10190a */
[----:B--2---:R0:W-:Y:S04]  /*d9b0*/  STG.E desc[UR10][R96.64+0x200], R210 ;  /* 0x000200d260007986 */ /* 0x0041e8000c10190a */
        /* <DEDUP_REMOVED lines=17> */
[----:B------:R-:W3:Y:S04]  /*dad0*/  LDL.LU R226, [R1+0x28] ;  /* 0x0000280001e27983 */ /* 0x000ee80000300800 */
[----:B------:R0:W-:Y:S04]  /*dae0*/  STG.E desc[UR10][R100.64], R224 ;  /* 0x000000e064007986 */ /* 0x0001e8000c10190a */
[----:B------:R-:W3:Y:S04]  /*daf0*/  LDL.LU R227, [R1+0x570] ;  /* 0x0005700001e37983 */ /* 0x000ee80000300800 */
[----:B------:R1:W-:Y:S04]  /*db00*/  STG.E desc[UR10][R100.64+0x80], R225 ;  /* 0x000080e164007986 */ /* 0x0003e8000c10190a */
[----:B0-----:R-:W3:Y:S04]  /*db10*/  LDL.LU R224, [R1+0x578] ;  /* 0x0005780001e07983 */ /* 0x001ee80000300800 */
[----:B------:R0:W-:Y:S04]  /*db20*/  STG.E desc[UR10][R100.64+0x100], R222 ;  /* 0x000100de64007986 */ /* 0x0001e8000c10190a */
[----:B-1----:R-:W3:Y:S04]  /*db30*/  LDL.LU R225, [R1+0x280] ;  /* 0x0002800001e17983 */ /* 0x002ee80000300800 */
[----:B------:R1:W-:Y:S04]  /*db40*/  STG.E desc[UR10][R100.64+0x180], R223 ;  /* 0x000180df64007986 */ /* 0x0003e8000c10190a */
[----:B0-----:R-:W3:Y:S04]  /*db50*/  LDL.LU R222, [R1+0x288] ;  /* 0x0002880001de7983 */ /* 0x001ee80000300800 */
[----:B------:R0:W-:Y:S04]  /*db60*/  STG.E desc[UR10][R100.64+0x200], R220 ;  /* 0x000200dc64007986 */ /* 0x0001e8000c10190a */
[----:B------:R-:W-:Y:S04]  /*db70*/  STG.E desc[UR10][R100.64+0x300], R184 ;  /* 0x000300b864007986 */ /* 0x000fe8000c10190a */
[----:B------:R-:W-:Y:S04]  /*db80*/  STG.E desc[UR10][R100.64+0x380], R186 ;  /* 0x000380ba64007986 */ /* 0x000fe8000c10190a */
[----:B-1----:R-:W3:Y:S04]  /*db90*/  LDL.LU R223, [R1+0x10] ;  /* 0x0000100001df7983 */ /* 0x002ee80000300800 */
[----:B------:R1:W-:Y:S04]  /*dba0*/  STG.E desc[UR10][R102.64], R221 ;  /* 0x000000dd66007986 */ /* 0x0003e8000c10190a */
[----:B0-----:R-:W3:Y:S04]  /*dbb0*/  LDL.LU R220, [R1+0x18] ;  /* 0x0000180001dc7983 */ /* 0x001ee80000300800 */
[----:B------:R0:W-:Y:S04]  /*dbc0*/  STG.E desc[UR10][R102.64+0x80], R218 ;  /* 0x000080da66007986 */ /* 0x0001e8000c10190a */
        /* <DEDUP_REMOVED lines=11> */
[----:B-----5:R1:W-:Y:S04]  /*dc80*/  STG.E desc[UR10][R104.64], R215 ;  /* 0x000000d768007986 */ /* 0x0203e8000c10190a */
[----:B0-----:R-:W5:Y:S04]  /*dc90*/  LDL.LU R214, [R1+0x2c] ;  /* 0x00002c0001d67983 */ /* 0x001f680000300800 */
[----:B------:R0:W-:Y:S04]  /*dca0*/  STG.E desc[UR10][R104.64+0x80], R212 ;  /* 0x000080d468007986 */ /* 0x0001e8000c10190a */
[----:B-1----:R-:W5:Y:S04]  /*dcb0*/  LDL.LU R215, [R1+0x574] ;  /* 0x0005740001d77983 */ /* 0x002f680000300800 */
[----:B----4-:R1:W-:Y:S04]  /*dcc0*/  STG.E desc[UR10][R104.64+0x100], R213 ;  /* 0x000100d568007986 */ /* 0x0103e8000c10190a */
[----:B0-----:R-:W4:Y:S04]  /*dcd0*/  LDL.LU R212, [R1+0x57c] ;  /* 0x00057c0001d47983 */ /* 0x001f280000300800 */
[----:B-1----:R-:W4:Y:S04]  /*dce0*/  LDL.LU R213, [R1+0x284] ;  /* 0x0002840001d57983 */ /* 0x002f280000300800 */
[----:B--2---:R0:W-:Y:S04]  /*dcf0*/  STG.E desc[UR10][R104.64+0x180], R210 ;  /* 0x000180d268007986 */ /* 0x0041e8000c10190a */
[----:B0-----:R-:W2:Y:S04]  /*dd00*/  LDL.LU R210, [R1+0x28c] ;  /* 0x00028c0001d27983 */ /* 0x001ea80000300800 */
[----:B------:R-:W-:Y:S04]  /*dd10*/  STG.E desc[UR10][R104.64+0x280], R252 ;  /* 0x000280fc68007986 */ /* 0x000fe8000c10190a */
[----:B---3--:R0:W-:Y:S04]  /*dd20*/  STG.E desc[UR10][R104.64+0x200], R211 ;  /* 0x000200d368007986 */ /* 0x0081e8000c10190a */
[----:B0-----:R-:W3:Y:S04]  /*dd30*/  LDL.LU R211, [R1+0x14] ;  /* 0x0000140001d37983 */ /* 0x001ee80000300800 */
[----:B------:R-:W3:Y:S04]  /*dd40*/  LDL.LU R252, [R1+0x1c] ;  /* 0x00001c0001fc7983 */ /* 0x000ee80000300800 */
[----:B------:R-:W-:Y:S04]  /*dd50*/  STG.E desc[UR10][R104.64+0x300], R185 ;  /* 0x000300b968007986 */ /* 0x000fe8000c10190a */
[----:B------:R-:W-:Y:S04]  /*dd60*/  STG.E desc[UR10][R104.64+0x380], R187 ;  /* 0x000380bb68007986 */ /* 0x000fe8000c10190a */
[----:B------:R0:W-:Y:S04]  /*dd70*/  STG.E desc[UR10][R106.64+0x200], R229 ;  /* 0x000200e56a007986 */ /* 0x0001e8000c10190a */
[----:B------:R-:W-:Y:S04]  /*dd80*/  STG.E desc[UR10][R106.64], R164 ;  /* 0x000000a46a007986 */ /* 0x000fe8000c10190a */
[----:B------:R-:W-:Y:S04]  /*dd90*/  STG.E desc[UR10][R106.64+0x80], R230 ;  /* 0x000080e66a007986 */ /* 0x000fe8000c10190a */
[----:B------:R-:W-:Y:S04]  /*dda0*/  STG.E desc[UR10][R106.64+0x100], R231 ;  /* 0x000100e76a007986 */ /* 0x000fe8000c10190a */
[----:B------:R-:W-:Y:S04]  /*ddb0*/  STG.E desc[UR10][R106.64+0x180], R228 ;  /* 0x000180e46a007986 */ /* 0x000fe8000c10190a */
[----:B------:R1:W-:Y:S04]  /*ddc0*/  STG.E desc[UR10][R106.64+0x280], R226 ;  /* 0x000280e26a007986 */ /* 0x0003e8000c10190a */
[----:B------:R-:W-:Y:S04]  /*ddd0*/  STG.E desc[UR10][R106.64+0x300], R180 ;  /* 0x000300b46a007986 */ /* 0x000fe8000c10190a */
[----:B------:R-:W-:Y:S04]  /*dde0*/  STG.E desc[UR10][R106.64+0x380], R182 ;  /* 0x000380b66a007986 */ /* 0x000fe8000c10190a */
        /* <DEDUP_REMOVED lines=8> */
[----:B0-----:R-:W3:Y:S04]  /*de70*/  LDL.LU R225, [R1] ;  /* 0x0000000001e17983 */ /* 0x001ee80000300800 */
[----:B------:R0:W-:Y:S04]  /*de80*/  STG.E desc[UR10][R108.64+0x200], R223 ;  /* 0x000200df6c007986 */ /* 0x0001e8000c10190a */
[----:B-1----:R-:W3:Y:S04]  /*de90*/  LDL.LU R222, [R1+0x8] ;  /* 0x0000080001de7983 */ /* 0x002ee80000300800 */
        /* <DEDUP_REMOVED lines=14> */
[----:B-----5:R1:W-:Y:S04]  /*df80*/  STG.E desc[UR10][R110.64+0x280], R214 ;  /* 0x000280d66e007986 */ /* 0x0203e8000c10190a */
[----:B------:R-:W-:Y:S04]  /*df90*/  STG.E desc[UR10][R110.64+0x300], R181 ;  /* 0x000300b56e007986 */ /* 0x000fe8000c10190a */
[----:B------:R-:W-:Y:S04]  /*dfa0*/  STG.E desc[UR10][R110.64+0x380], R183 ;  /* 0x000380b76e007986 */ /* 0x000fe8000c10190a */
[----:B0-----:R-:W5:Y:S04]  /*dfb0*/  LDL.LU R217, [R1+0x1f4] ;  /* 0x0001f40001d97983 */ /* 0x001f680000300800 */
[----:B------:R0:W-:Y:S04]  /*dfc0*/  STG.E desc[UR10][R112.64], R215 ;  /* 0x000000d770007986 */ /* 0x0001e8000c10190a */
[----:B-1----:R-:W5:Y:S04]  /*dfd0*/  LDL.LU R214, [R1+0x1fc] ;  /* 0x0001fc0001d67983 */ /* 0x002f680000300800 */
[----:B----4-:R1:W-:Y:S04]  /*dfe0*/  STG.E desc[UR10][R112.64+0x80], R212 ;  /* 0x000080d470007986 */ /* 0x0103e8000c10190a */
[----:B0-----:R-:W4:Y:S04]  /*dff0*/  LDL.LU R215, [R1+0x4] ;  /* 0x0000040001d77983 */ /* 0x001f280000300800 */
[----:B------:R0:W-:Y:S04]  /*e000*/  STG.E desc[UR10][R112.64+0x100], R213 ;  /* 0x000100d570007986 */ /* 0x0001e8000c10190a */
[----:B-1----:R-:W4:Y:S04]  /*e010*/  LDL.LU R212, [R1+0xc] ;  /* 0x00000c0001d47983 */ /* 0x002f280000300800 */
[----:B0-----:R-:W4:Y:S04]  /*e020*/  LDL.LU R213, [R1+0x554] ;  /* 0x0005540001d57983 */ /* 0x001f280000300800 */
[----:B--2---:R0:W-:Y:S04]  /*e030*/  STG.E desc[UR10][R112.64+0x180], R210 ;  /* 0x000180d270007986 */ /* 0x0041e8000c10190a */
[----:B0-----:R-:W2:Y:S04]  /*e040*/  LDL.LU R210, [R1+0x55c] ;  /* 0x00055c0001d27983 */ /* 0x001ea80000300800 */
[----:B---3--:R0:W-:Y:S04]  /*e050*/  STG.E desc[UR10][R112.64+0x200], R211 ;  /* 0x000200d370007986 */ /* 0x0081e8000c10190a */
[----:B------:R1:W-:Y:S04]  /*e060*/  STG.E desc[UR10][R112.64+0x280], R252 ;  /* 0x000280fc70007986 */ /* 0x0003e8000c10190a */
[----:B0-----:R-:W3:Y:S04]  /*e070*/  LDL.LU R211, [R1+0x1e4] ;  /* 0x0001e40001d37983 */ /* 0x001ee80000300800 */
[----:B-1----:R-:W3:Y:S04]  /*e080*/  LDL.LU R252, [R1+0x1ec] ;  /* 0x0001ec0001fc7983 */ /* 0x002ee80000300800 */
[----:B------:R-:W-:Y:S04]  /*e090*/  STG.E desc[UR10][R112.64+0x300], R177 ;  /* 0x000300b170007986 */ /* 0x000fe8000c10190a */
[----:B------:R-:W-:Y:S04]  /*e0a0*/  STG.E desc[UR10][R112.64+0x380], R179 ;  /* 0x000380b370007986 */ /* 0x000fe8000c10190a */
[----:B------:R-:W-:Y:S04]  /*e0b0*/  STG.E desc[UR10][R114.64+0x300], R172 ;  /* 0x000300ac72007986 */ /* 0x000fe8000c10190a */
[----:B------:R-:W-:Y:S04]  /*e0c0*/  STG.E desc[UR10][R114.64+0x380], R174 ;  /* 0x000380ae72007986 */ /* 0x000fe8000c10190a */
[----:B------:R0:W-:Y:S04]  /*e0d0*/  STG.E desc[UR10][R114.64], R229 ;  /* 0x000000e572007986 */ /* 0x0001e8000c10190a */
[----:B------:R1:W-:Y:S04]  /*e0e0*/  STG.E desc[UR10][R114.64+0x80], R226 ;  /* 0x000080e272007986 */ /* 0x0003e8000c10190a */
[----:B0-----:R-:W3:Y:S04]  /*e0f0*/  LDL.LU R229, [R1+0x540] ;  /* 0x0005400001e57983 */ /* 0x001ee80000300800 */
[----:B------:R0:W-:Y:S04]  /*e100*/  STG.E desc[UR10][R114.64+0x100], R227 ;  /* 0x000100e372007986 */ /* 0x0001e8000c10190a */
[----:B-1----:R-:W3:Y:S04]  /*e110*/  LDL.LU R226, [R1+0x548] ;  /* 0x0005480001e27983 */ /* 0x002ee80000300800 */
[----:B------:R1:W-:Y:S04]  /*e120*/  STG.E desc[UR10][R114.64+0x180], R224 ;  /* 0x000180e072007986 */ /* 0x0003e8000c10190a */
[----:B0-----:R-:W3:Y:S04]  /*e130*/  LDL.LU R227, [R1+0x1d0] ;  /* 0x0001d00001e37983 */ /* 0x001ee80000300800 */
[----:B------:R-:W-:Y:S04]  /*e140*/  STG.E desc[UR10][R114.64+0x200], R225 ;  /* 0x000200e172007986 */ /* 0x000fe8000c10190a */
[----:B-1----:R-:W3:Y:S04]  /*e150*/  LDL.LU R224, [R1+0x1d8] ;  /* 0x0001d80001e07983 */ /* 0x002ee80000300800 */
        /* <DEDUP_REMOVED lines=16> */
[----:B-----5:R0:W-:Y:S04]  /*e260*/  STG.E desc[UR10][R122.64+0x100], R217 ;  /* 0x000100d97a007986 */ /* 0x0201e8000c10190a */
[----:B------:R-:W-:Y:S04]  /*e270*/  STG.E desc[UR10][R122.64+0x380], R175 ;  /* 0x000380af7a007986 */ /* 0x000fe8000c10190a */
[----:B------:R1:W-:Y:S04]  /*e280*/  STG.E desc[UR10][R122.64+0x180], R214 ;  /* 0x000180d67a007986 */ /* 0x0003e8000c10190a */
[----:B0-----:R-:W5:Y:S04]  /*e290*/  LDL.LU R217, [R1+0x544] ;  /* 0x0005440001d97983 */ /* 0x001f680000300800 */
[----:B----4-:R0:W-:Y:S04]  /*e2a0*/  STG.E desc[UR10][R122.64+0x200], R215 ;  /* 0x000200d77a007986 */ /* 0x0101e8000c10190a */
[----:B-1----:R-:W4:Y:S04]  /*e2b0*/  LDL.LU R214, [R1+0x54c] ;  /* 0x00054c0001d67983 */ /* 0x002f280000300800 */
[----:B------:R1:W-:Y:S04]  /*e2c0*/  STG.E desc[UR10][R122.64+0x280], R212 ;  /* 0x000280d47a007986 */ /* 0x0003e8000c10190a */
        /* <DEDUP_REMOVED lines=10> */
[----:B------:R-:W3:Y:S04]  /*e370*/  LDL.LU R225, [R1+0x520] ;  /* 0x0005200001e17983 */ /* 0x000ee80000300800 */
[----:B------:R-:W3:Y:S04]  /*e380*/  LDL.LU R222, [R1+0x528] ;  /* 0x0005280001de7983 */ /* 0x000ee80000300800 */
[----:B------:R-:W-:Y:S04]  /*e390*/  STG.E desc[UR10][R124.64+0x200], R249 ;  /* 0x000200f97c007986 */ /* 0x000fe8000c10190a */
[----:B------:R-:W-:Y:S04]  /*e3a0*/  STG.E desc[UR10][R124.64+0x280], R251 ;  /* 0x000280fb7c007986 */ /* 0x000fe8000c10190a */
[----:B------:R-:W-:Y:S04]  /*e3b0*/  STG.E desc[UR10][R124.64+0x300], R169 ;  /* 0x000300a97c007986 */ /* 0x000fe8000c10190a */
[----:B------:R-:W-:Y:S04]  /*e3c0*/  STG.E desc[UR10][R124.64+0x380], R171 ;  /* 0x000380ab7c007986 */ /* 0x000fe8000c10190a */
[----:B------:R-:W3:Y:S04]  /*e3d0*/  LDL.LU R223, [R1+0x1b0] ;  /* 0x0001b00001df7983 */ /* 0x000ee80000300800 */
        /* <DEDUP_REMOVED lines=20> */
[----:B-1----:R-:W3:Y:S04]  /*e520*/  LDL.LU R216, [R1+0x1a8] ;  /* 0x0001a80001d87983 */ /* 0x002ee80000300800 */
[----:B-----5:R0:W-:Y:S04]  /*e530*/  STG.E desc[UR10][R130.64], R217 ;  /* 0x000000d982007986 */ /* 0x0201e8000c10190a */
[----:B------:R-:W-:Y:S04]  /*e540*/  STG.E desc[UR10][R130.64+0x200], R37 ;  /* 0x0002002582007986 */ /* 0x000fe8000c10190a */
[----:B----4-:R1:W-:Y:S04]  /*e550*/  STG.E desc[UR10][R130.64+0x80], R214 ;  /* 0x000080d682007986 */ /* 0x0103e8000c10190a */
[----:B0-----:R-:W4:Y:S04]  /*e560*/  LDL.LU R217, [R1+0x524] ;  /* 0x0005240001d97983 */ /* 0x001f280000300800 */
[----:B------:R0:W-:Y:S04]  /*e570*/  STG.E desc[UR10][R130.64+0x100], R215 ;  /* 0x000100d782007986 */ /* 0x0001e8000c10190a */
[----:B-1----:R-:W5:Y:S04]  /*e580*/  LDL.LU R214, [R1+0x52c] ;  /* 0x00052c0001d67983 */ /* 0x002f680000300800 */
[----:B------:R1:W-:Y:S04]  /*e590*/  STG.E desc[UR10][R130.64+0x180], R212 ;  /* 0x000180d482007986 */ /* 0x0003e8000c10190a */
[----:B0-----:R-:W5:Y:S04]  /*e5a0*/  LDL.LU R215, [R1+0x1b4] ;  /* 0x0001b40001d77983 */ /* 0x001f680000300800 */
[----:B------:R-:W-:Y:S04]  /*e5b0*/  STG.E desc[UR10][R130.64+0x280], R39 ;  /* 0x0002802782007986 */ /* 0x000fe8000c10190a */
[----:B------:R-:W-:Y:S04]  /*e5c0*/  STG.E desc[UR10][R130.64+0x300], R65 ;  /* 0x0003004182007986 */ /* 0x000fe8000c10190a */
[----:B------:R-:W-:Y:S04]  /*e5d0*/  STG.E desc[UR10][R130.64+0x380], R67 ;  /* 0x0003804382007986 */ /* 0x000fe8000c10190a */
[----:B-1----:R-:W5:Y:S04]  /*e5e0*/  LDL.LU R212, [R1+0x1bc] ;  /* 0x0001bc0001d47983 */ /* 0x002f680000300800 */
[----:B------:R0:W-:Y:S04]  /*e5f0*/  STG.E desc[UR10][R132.64], R213 ;  /* 0x000000d584007986 */ /* 0x0001e8000c10190a */
[----:B--2---:R1:W-:Y:S04]  /*e600*/  STG.E desc[UR10][R132.64+0x80], R210 ;  /* 0x000080d284007986 */ /* 0x0043e8000c10190a */
[----:B0-----:R-:W2:Y:S04]  /*e610*/  LDL.LU R213, [R1+0x514] ;  /* 0x0005140001d57983 */ /* 0x001ea80000300800 */
[----:B-1----:R-:W2:Y:S04]  /*e620*/  LDL.LU R210, [R1+0x51c] ;  /* 0x00051c0001d27983 */ /* 0x002ea80000300800 */
[----:B---3--:R0:W-:Y:S04]  /*e630*/  STG.E desc[UR10][R132.64+0x100], R211 ;  /* 0x000100d384007986 */ /* 0x0081e8000c10190a */
[----:B------:R1:W-:Y:S04]  /*e640*/  STG.E desc[UR10][R132.64+0x180], R252 ;  /* 0x000180fc84007986 */ /* 0x0003e8000c10190a */
[----:B0-----:R-:W3:Y:S04]  /*e650*/  LDL.LU R211, [R1+0x1a4] ;  /* 0x0001a40001d37983 */ /* 0x001ee80000300800 */
[----:B-1----:R-:W3:Y:S04]  /*e660*/  LDL.LU R252, [R1+0x1ac] ;  /* 0x0001ac0001fc7983 */ /* 0x002ee80000300800 */
        /* <DEDUP_REMOVED lines=29> */
[----:B----4-:R0:W-:Y:S04]  /*e840*/  STG.E desc[UR10][R138.64], R217 ;  /* 0x000000d98a007986 */ /* 0x0101e8000c10190a */
[----:B------:R-:W-:Y:S04]  /*e850*/  STG.E desc[UR10][R138.64+0x280], R31 ;  /* 0x0002801f8a007986 */ /* 0x000fe8000c10190a */
[----:B-----5:R1:W-:Y:S04]  /*e860*/  STG.E desc[UR10][R138.64+0x80], R214 ;  /* 0x000080d68a007986 */ /* 0x0203e8000c10190a */
[----:B0-----:R-:W4:Y:S04]  /*e870*/  LDL.LU R217, [R1+0x504] ;  /* 0x0005040001d97983 */ /* 0x001f280000300800 */
[----:B------:R0:W-:Y:S04]  /*e880*/  STG.E desc[UR10][R138.64+0x100], R215 ;  /* 0x000100d78a007986 */ /* 0x0001e8000c10190a */
[----:B-1----:R-:W5:Y:S04]  /*e890*/  LDL.LU R214, [R1+0x50c] ;  /* 0x00050c0001d67983 */ /* 0x002f680000300800 */
[----:B------:R-:W-:Y:S04]  /*e8a0*/  STG.E desc[UR10][R138.64+0x300], R57 ;  /* 0x000300398a007986 */ /* 0x000fe8000c10190a */
[----:B------:R-:W-:Y:S04]  /*e8b0*/  STG.E desc[UR10][R138.64+0x380], R59 ;  /* 0x0003803b8a007986 */ /* 0x000fe8000c10190a */
[----:B------:R1:W-:Y:S04]  /*e8c0*/  STG.E desc[UR10][R138.64+0x180], R212 ;  /* 0x000180d48a007986 */ /* 0x0003e8000c10190a */
[----:B0-----:R-:W5:Y:S04]  /*e8d0*/  LDL.LU R215, [R1+0x194] ;  /* 0x0001940001d77983 */ /* 0x001f680000300800 */
[----:B-1----:R-:W5:Y:S04]  /*e8e0*/  LDL.LU R212, [R1+0x19c] ;  /* 0x00019c0001d47983 */ /* 0x002f680000300800 */
[----:B--2---:R0:W-:Y:S04]  /*e8f0*/  STG.E desc[UR10][R140.64], R213 ;  /* 0x000000d58c007986 */ /* 0x0041e8000c10190a */
[----:B------:R1:W-:Y:S04]  /*e900*/  STG.E desc[UR10][R140.64+0x80], R210 ;  /* 0x000080d28c007986 */ /* 0x0003e8000c10190a */
[----:B0-----:R-:W2:Y:S04]  /*e910*/  LDL.LU R213, [R1+0x4f4] ;  /* 0x0004f40001d57983 */ /* 0x001ea80000300800 */
[----:B-1----:R-:W2:Y:S04]  /*e920*/  LDL.LU R210, [R1+0x4fc] ;  /* 0x0004fc0001d27983 */ /* 0x002ea80000300800 */
        /* <DEDUP_REMOVED lines=37> */
[----:B------:R-:W-:Y:S04]  /*eb80*/  STG.E desc[UR10][R146.64+0x300], R49 ;  /* 0x0003003192007986 */ /* 0x000fe8000c10190a */
[----:B-1----:R-:W5:Y:S04]  /*eb90*/  LDL.LU R214, [R1+0x4ec] ;  /* 0x0004ec0001d67983 */ /* 0x002f680000300800 */
[----:B------:R0:W-:Y:S04]  /*eba0*/  STG.E desc[UR10][R146.64+0x100], R215 ;  /* 0x000100d792007986 */ /* 0x0001e8000c10190a */
        /* <DEDUP_REMOVED lines=35> */
[----:B----4-:R-:W-:Y:S04]  /*ede0*/  STG.E desc[UR10][R206.64], R217 ;  /* 0x000000d9ce007986 */ /* 0x010fe8000c10190a */
[----:B------:R-:W-:Y:S04]  /*edf0*/  STG.E desc[UR10][R206.64+0x380], R151 ;  /* 0x00038097ce007986 */ /* 0x000fe8000c10190a */
[----:B-----5:R-:W-:Y:S04]  /*ee00*/  STG.E desc[UR10][R206.64+0x80], R214 ;  /* 0x000080d6ce007986 */ /* 0x020fe8000c10190a */
[----:B------:R-:W-:Y:S04]  /*ee10*/  STG.E desc[UR10][R206.64+0x100], R215 ;  /* 0x000100d7ce007986 */ /* 0x000fe8000c10190a */
[----:B------:R-:W-:Y:S04]  /*ee20*/  STG.E desc[UR10][R206.64+0x180], R212 ;  /* 0x000180d4ce007986 */ /* 0x000fe8000c10190a */
[----:B------:R-:W-:Y:S04]  /*ee30*/  STG.E desc[UR10][R208.64+0x200], R9 ;  /* 0x00020009d0007986 */ /* 0x000fe8000c10190a */
[----:B------:R-:W-:Y:S04]  /*ee40*/  STG.E desc[UR10][R208.64+0x280], R11 ;  /* 0x0002800bd0007986 */ /* 0x000fe8000c10190a */
[----:B------:R-:W-:Y:S04]  /*ee50*/  STG.E desc[UR10][R208.64+0x300], R41 ;  /* 0x00030029d0007986 */ /* 0x000fe8000c10190a */
[----:B--2---:R-:W-:Y:S04]  /*ee60*/  STG.E desc[UR10][R208.64], R213 ;  /* 0x000000d5d0007986 */ /* 0x004fe8000c10190a */
[----:B------:R-:W-:Y:S04]  /*ee70*/  STG.E desc[UR10][R208.64+0x80], R210 ;  /* 0x000080d2d0007986 */ /* 0x000fe8000c10190a */
[----:B------:R-:W-:Y:S04]  /*ee80*/  STG.E desc[UR10][R208.64+0x380], R43 ;  /* 0x0003802bd0007986 */ /* 0x000fe8000c10190a */
[----:B---3--:R-:W-:Y:S04]  /*ee90*/  STG.E desc[UR10][R208.64+0x100], R211 ;  /* 0x000100d3d0007986 */ /* 0x008fe8000c10190a */
[----:B------:R-:W-:Y:S01]  /*eea0*/  STG.E desc[UR10][R208.64+0x180], R252 ;  /* 0x000180fcd0007986 */ /* 0x000fe2000c10190a */
[----:B------:R-:W-:Y:S05]  /*eeb0*/  EXIT ;  /* 0x000000000000794d */ /* 0x000fea0003800000 */
.L_x_0:
[----:B------:R-:W-:-:S00]  /*eec0*/  BRA `(.L_x_0) ;  /* 0xfffffffc00fc7947 */ /* 0x000fc0000383ffff */
[----:B------:R-:W-:-:S00]  /*eed0*/  NOP ;  /* 0x0000000000007918 */ /* 0x000fc00000000000 */
        /* <DEDUP_REMOVED lines=10> */
.L_x_1:


//--------------------- .nv.shared.gluon_mma      --------------------------
	.section	.nv.shared.gluon_mma,"aw",@nobits
	.sectionflags	@""
	.align	16
	.zero		1024


//--------------------- .nv.shared.reserved.0     --------------------------
	.section	.nv.shared.reserved.0,"aw",@nobits
	.weak		__nv_reservedSMEM_offset_0_alias
	.size		__nv_reservedSMEM_offset_0_alias, 0, 0
	.other		__nv_reservedSMEM_offset_0_alias,@"STO_CUDA_RESERVED_SHARED STV_DEFAULT"
__nv_reservedSMEM_offset_0_alias:
	.zero		0


//--------------------- .nv.constant0.gluon_mma   --------------------------
	.section	.nv.constant0.gluon_mma,"a",@progbits
	.sectionflags	@""
	.align	4
.nv.constant0.gluon_mma:
	.zero		568


//--------------------- SYMBOLS --------------------------

	.type		.nv.reservedSmem.offset0,@object
	.size		.nv.reservedSmem.offset0,0x4
